	.target	sm_100a

	.elftype	@"ET_EXEC"


//--------------------- .note.nv.tkinfo           --------------------------
	.section	.note.nv.tkinfo,"",@"SHT_NOTE"
	.sectionflags	@"SHF_NOTE_NV_TKINFO"
	.tkinfo
        /*0018*/ 	.word	0x00000002
        /*0030*/ 	.string	""
        /*0030*/ 	.string	"ptxas"
        /*0030*/ 	.string	"Cuda compilation tools, release 13.0, V13.0.88"
        /*0030*/ 	.string	"Build cuda_13.0.r13.0/compiler.36424714_0"
        /*0030*/ 	.string	"-arch sm_100a -m 64 "



//--------------------- .note.nv.cuinfo           --------------------------
	.section	.note.nv.cuinfo,"",@"SHT_NOTE"
	.sectionflags	@"SHF_NOTE_NV_CUINFO"
        /*0018*/ 	.short	0x0002
        /*001a*/ 	.short	0x0064
        /*001c*/ 	.short	0x0082
	.zero		2


//--------------------- .nv.info                  --------------------------
	.section	.nv.info,"",@"SHT_CUDA_INFO"
	.align	4


	//----- nvinfo : EIATTR_REGCOUNT
	.align		4
        /*0000*/ 	.byte	0x04, 0x2f
        /*0002*/ 	.short	(.L_19 - .L_18)
	.align		4
.L_18:
        /*0004*/ 	.word	index@(_ZN7cutlass13device_kernelINS_4gemm6kernel13GemmUniversalIN4cute5tupleIJiiiiEEENS1_10collective13CollectiveMmaINS1_35MainloopSm100TmaUmmaWarpSpecializedILi6ELi2ELi4ENS5_IJNS4_1CILi1EEENSA_ILi2EEESB_EEEEENS5_IJNSA_ILi128EEESF_SF_EEENS_12float_e4m3_tENS5_IJlSB_lEEESH_SI_NS4_8TiledMMAINS4_8MMA_AtomIJNS4_10MMA_TraitsINS4_19SM100_MMA_F8F6F4_SSEJSH_SH_fSF_SF_NS4_17integral_constantINS4_4UMMA5MajorELSP_0EEESQ_NSN_INSO_7ScaleInELSR_0EEESS_EEEEEENS4_6LayoutINS5_IJSB_SB_SB_EEENS5_IJNSA_ILi0EEESX_SX_EEEEENS5_IJNS4_10UnderscoreES10_S10_EEEEENS4_23SM90_TMA_LOAD_MULTICASTENS4_14ComposedLayoutINS4_7SwizzleILi3ELi4ELi3EEENS4_18smem_ptr_flag_bitsILi8EEENSV_INS5_IJNSA_ILi8EEESF_EEENS5_IJSF_SB_EEEEEEEvNS4_8identityENS4_13SM90_TMA_LOADES1D_vS1E_EENS_8epilogue10collective18CollectiveEpilogueINS1H_23Sm100TmaWarpSpecializedILi2ELi2ELi64ELb0ELb0EEEJSG_NS5_IJNSV_ISF_SB_EENSV_INSA_ILi64EEESB_EEEEESH_SI_SH_SI_NS1H_6fusion15FusionCallbacksIS1L_NS1Q_17LinearCombinationISH_fSH_fLNS_15FloatRoundStyleE2EEESG_S1P_JEEENS4_5SM1004TMEM4LOAD26SM100_TMEM_LOAD_32dp32b64xES1F_NS14_INS15_ILi2ELi4ELi3EEES18_NSV_INS5_IJS19_S1N_EEENS5_IJS1N_SB_EEEEEEENS4_39AutoVectorizingCopyWithAssumedAlignmentILi128EEENS4_14SM90_TMA_STOREES24_S26_S26_EEEvvEEEEvNT_6ParamsE)
        /*0008*/ 	.word	0x000000cf


	//----- nvinfo : EIATTR_FRAME_SIZE
	.align		4
.L_19:
        /*000c*/ 	.byte	0x04, 0x11
        /*000e*/ 	.short	(.L_21 - .L_20)
	.align		4
.L_20:
        /*0010*/ 	.word	index@($__internal_2_$__cuda_sm10x_tcgen05_guardrail_trap_unallocated_columns_being_dealloced)
        /*0014*/ 	.word	0x00000000


	//----- nvinfo : EIATTR_FRAME_SIZE
	.align		4
.L_21:
        /*0018*/ 	.byte	0x04, 0x11
        /*001a*/ 	.short	(.L_23 - .L_22)
	.align		4
.L_22:
        /*001c*/ 	.word	index@($__internal_1_$__cuda_sm10x_tcgen05_guardrail_trap_phase_invalid_during_alloc)
        /*0020*/ 	.word	0x00000000


	//----- nvinfo : EIATTR_FRAME_SIZE
	.align		4
.L_23:
        /*0024*/ 	.byte	0x04, 0x11
        /*0026*/ 	.short	(.L_25 - .L_24)
	.align		4
.L_24:
        /*0028*/ 	.word	index@($__internal_0_$__cuda_sm10x_tcgen05_guardrail_trap_col_being_dealloced_not_returned_by_alloc)
        /*002c*/ 	.word	0x00000000


	//----- nvinfo : EIATTR_FRAME_SIZE
	.align		4
.L_25:
        /*0030*/ 	.byte	0x04, 0x11
        /*0032*/ 	.short	(.L_27 - .L_26)
	.align		4
.L_26:
        /*0034*/ 	.word	index@(_ZN7cutlass13device_kernelINS_4gemm6kernel13GemmUniversalIN4cute5tupleIJiiiiEEENS1_10collective13CollectiveMmaINS1_35MainloopSm100TmaUmmaWarpSpecializedILi6ELi2ELi4ENS5_IJNS4_1CILi1EEENSA_ILi2EEESB_EEEEENS5_IJNSA_ILi128EEESF_SF_EEENS_12float_e4m3_tENS5_IJlSB_lEEESH_SI_NS4_8TiledMMAINS4_8MMA_AtomIJNS4_10MMA_TraitsINS4_19SM100_MMA_F8F6F4_SSEJSH_SH_fSF_SF_NS4_17integral_constantINS4_4UMMA5MajorELSP_0EEESQ_NSN_INSO_7ScaleInELSR_0EEESS_EEEEEENS4_6LayoutINS5_IJSB_SB_SB_EEENS5_IJNSA_ILi0EEESX_SX_EEEEENS5_IJNS4_10UnderscoreES10_S10_EEEEENS4_23SM90_TMA_LOAD_MULTICASTENS4_14ComposedLayoutINS4_7SwizzleILi3ELi4ELi3EEENS4_18smem_ptr_flag_bitsILi8EEENSV_INS5_IJNSA_ILi8EEESF_EEENS5_IJSF_SB_EEEEEEEvNS4_8identityENS4_13SM90_TMA_LOADES1D_vS1E_EENS_8epilogue10collective18CollectiveEpilogueINS1H_23Sm100TmaWarpSpecializedILi2ELi2ELi64ELb0ELb0EEEJSG_NS5_IJNSV_ISF_SB_EENSV_INSA_ILi64EEESB_EEEEESH_SI_SH_SI_NS1H_6fusion15FusionCallbacksIS1L_NS1Q_17LinearCombinationISH_fSH_fLNS_15FloatRoundStyleE2EEESG_S1P_JEEENS4_5SM1004TMEM4LOAD26SM100_TMEM_LOAD_32dp32b64xES1F_NS14_INS15_ILi2ELi4ELi3EEES18_NSV_INS5_IJS19_S1N_EEENS5_IJS1N_SB_EEEEEEENS4_39AutoVectorizingCopyWithAssumedAlignmentILi128EEENS4_14SM90_TMA_STOREES24_S26_S26_EEEvvEEEEvNT_6ParamsE)
        /*0038*/ 	.word	0x00000000


	//----- nvinfo : EIATTR_MIN_STACK_SIZE
	.align		4
.L_27:
        /*003c*/ 	.byte	0x04, 0x12
        /*003e*/ 	.short	(.L_29 - .L_28)
	.align		4
.L_28:
        /*0040*/ 	.word	index@(_ZN7cutlass13device_kernelINS_4gemm6kernel13GemmUniversalIN4cute5tupleIJiiiiEEENS1_10collective13CollectiveMmaINS1_35MainloopSm100TmaUmmaWarpSpecializedILi6ELi2ELi4ENS5_IJNS4_1CILi1EEENSA_ILi2EEESB_EEEEENS5_IJNSA_ILi128EEESF_SF_EEENS_12float_e4m3_tENS5_IJlSB_lEEESH_SI_NS4_8TiledMMAINS4_8MMA_AtomIJNS4_10MMA_TraitsINS4_19SM100_MMA_F8F6F4_SSEJSH_SH_fSF_SF_NS4_17integral_constantINS4_4UMMA5MajorELSP_0EEESQ_NSN_INSO_7ScaleInELSR_0EEESS_EEEEEENS4_6LayoutINS5_IJSB_SB_SB_EEENS5_IJNSA_ILi0EEESX_SX_EEEEENS5_IJNS4_10UnderscoreES10_S10_EEEEENS4_23SM90_TMA_LOAD_MULTICASTENS4_14ComposedLayoutINS4_7SwizzleILi3ELi4ELi3EEENS4_18smem_ptr_flag_bitsILi8EEENSV_INS5_IJNSA_ILi8EEESF_EEENS5_IJSF_SB_EEEEEEEvNS4_8identityENS4_13SM90_TMA_LOADES1D_vS1E_EENS_8epilogue10collective18CollectiveEpilogueINS1H_23Sm100TmaWarpSpecializedILi2ELi2ELi64ELb0ELb0EEEJSG_NS5_IJNSV_ISF_SB_EENSV_INSA_ILi64EEESB_EEEEESH_SI_SH_SI_NS1H_6fusion15FusionCallbacksIS1L_NS1Q_17LinearCombinationISH_fSH_fLNS_15FloatRoundStyleE2EEESG_S1P_JEEENS4_5SM1004TMEM4LOAD26SM100_TMEM_LOAD_32dp32b64xES1F_NS14_INS15_ILi2ELi4ELi3EEES18_NSV_INS5_IJS19_S1N_EEENS5_IJS1N_SB_EEEEEEENS4_39AutoVectorizingCopyWithAssumedAlignmentILi128EEENS4_14SM90_TMA_STOREES24_S26_S26_EEEvvEEEEvNT_6ParamsE)
        /*0044*/ 	.word	0x00000000
.L_29:


//--------------------- .nv.compat                --------------------------
	.section	.nv.compat,"",@"SHT_CUDA_COMPAT_INFO"
	.align	4
        /*0000*/ 	.byte	0x02, 0x09, 0x01, 0x00, 0x02, 0x02, 0x02, 0x00, 0x02, 0x05, 0x05, 0x00, 0x03, 0x07, 0x01, 0x01
        /*0010*/ 	.byte	0x02, 0x03, 0x01, 0x00, 0x02, 0x06, 0x01, 0x00, 0x04, 0x0b, 0x08, 0x00, 0x09, 0x00, 0x00, 0x00
        /*0020*/ 	.byte	0x00, 0x00, 0x00, 0x00


//--------------------- .nv.info._ZN7cutlass13device_kernelINS_4gemm6kernel13GemmUniversalIN4cute5tupleIJiiiiEEENS1_10collective13CollectiveMmaINS1_35MainloopSm100TmaUmmaWarpSpecializedILi6ELi2ELi4ENS5_IJNS4_1CILi1EEENSA_ILi2EEESB_EEEEENS5_IJNSA_ILi128EEESF_SF_EEENS_12float_e4m3_tENS5_IJlSB_lEEESH_SI_NS4_8TiledMMAINS4_8MMA_AtomIJNS4_10MMA_TraitsINS4_19SM100_MMA_F8F6F4_SSEJSH_SH_fSF_SF_NS4_17integral_constantINS4_4UMMA5MajorELSP_0EEESQ_NSN_INSO_7ScaleInELSR_0EEESS_EEEEEENS4_6LayoutINS5_IJSB_SB_SB_EEENS5_IJNSA_ILi0EEESX_SX_EEEEENS5_IJNS4_10UnderscoreES10_S10_EEEEENS4_23SM90_TMA_LOAD_MULTICASTENS4_14ComposedLayoutINS4_7SwizzleILi3ELi4ELi3EEENS4_18smem_ptr_flag_bitsILi8EEENSV_INS5_IJNSA_ILi8EEESF_EEENS5_IJSF_SB_EEEEEEEvNS4_8identityENS4_13SM90_TMA_LOADES1D_vS1E_EENS_8epilogue10collective18CollectiveEpilogueINS1H_23Sm100TmaWarpSpecializedILi2ELi2ELi64ELb0ELb0EEEJSG_NS5_IJNSV_ISF_SB_EENSV_INSA_ILi64EEESB_EEEEESH_SI_SH_SI_NS1H_6fusion15FusionCallbacksIS1L_NS1Q_17LinearCombinationISH_fSH_fLNS_15FloatRoundStyleE2EEESG_S1P_JEEENS4_5SM1004TMEM4LOAD26SM100_TMEM_LOAD_32dp32b64xES1F_NS14_INS15_ILi2ELi4ELi3EEES18_NSV_INS5_IJS19_S1N_EEENS5_IJS1N_SB_EEEEEEENS4_39AutoVectorizingCopyWithAssumedAlignmentILi128EEENS4_14SM90_TMA_STOREES24_S26_S26_EEEvvEEEEvNT_6ParamsE --------------------------
	.section	.nv.info._ZN7cutlass13device_kernelINS_4gemm6kernel13GemmUniversalIN4cute5tupleIJiiiiEEENS1_10collective13CollectiveMmaINS1_35MainloopSm100TmaUmmaWarpSpecializedILi6ELi2ELi4ENS5_IJNS4_1CILi1EEENSA_ILi2EEESB_EEEEENS5_IJNSA_ILi128EEESF_SF_EEENS_12float_e4m3_tENS5_IJlSB_lEEESH_SI_NS4_8TiledMMAINS4_8MMA_AtomIJNS4_10MMA_TraitsINS4_19SM100_MMA_F8F6F4_SSEJSH_SH_fSF_SF_NS4_17integral_constantINS4_4UMMA5MajorELSP_0EEESQ_NSN_INSO_7ScaleInELSR_0EEESS_EEEEEENS4_6LayoutINS5_IJSB_SB_SB_EEENS5_IJNSA_ILi0EEESX_SX_EEEEENS5_IJNS4_10UnderscoreES10_S10_EEEEENS4_23SM90_TMA_LOAD_MULTICASTENS4_14ComposedLayoutINS4_7SwizzleILi3ELi4ELi3EEENS4_18smem_ptr_flag_bitsILi8EEENSV_INS5_IJNSA_ILi8EEESF_EEENS5_IJSF_SB_EEEEEEEvNS4_8identityENS4_13SM90_TMA_LOADES1D_vS1E_EENS_8epilogue10collective18CollectiveEpilogueINS1H_23Sm100TmaWarpSpecializedILi2ELi2ELi64ELb0ELb0EEEJSG_NS5_IJNSV_ISF_SB_EENSV_INSA_ILi64EEESB_EEEEESH_SI_SH_SI_NS1H_6fusion15FusionCallbacksIS1L_NS1Q_17LinearCombinationISH_fSH_fLNS_15FloatRoundStyleE2EEESG_S1P_JEEENS4_5SM1004TMEM4LOAD26SM100_TMEM_LOAD_32dp32b64xES1F_NS14_INS15_ILi2ELi4ELi3EEES18_NSV_INS5_IJS19_S1N_EEENS5_IJS1N_SB_EEEEEEENS4_39AutoVectorizingCopyWithAssumedAlignmentILi128EEENS4_14SM90_TMA_STOREES24_S26_S26_EEEvvEEEEvNT_6ParamsE,"",@"SHT_CUDA_INFO"
	.sectionflags	@""
	.align	4


	//----- nvinfo : EIATTR_CUDA_API_VERSION
	.align		4
        /*0000*/ 	.byte	0x04, 0x37
        /*0002*/ 	.short	(.L_31 - .L_30)
.L_30:
        /*0004*/ 	.word	0x00000082


	//----- nvinfo : EIATTR_KPARAM_INFO
	.align		4
.L_31:
        /*0008*/ 	.byte	0x04, 0x17
        /*000a*/ 	.short	(.L_33 - .L_32)
.L_32:
        /*000c*/ 	.word	0x00000000
        /*0010*/ 	.short	0x0000
        /*0012*/ 	.short	0x0000
        /*0014*/ 	.byte	0x00, 0xf0, 0x01, 0x20


	//----- nvinfo : EIATTR_AT_ENTRY_FRAGMENTS
	.align		4
.L_33:
        /*0018*/ 	.byte	0x04, 0x4f
        /*001a*/ 	.short	(.L_35 - .L_34)


	//   ....[0]....
.L_34:
        /*001c*/ 	.word	0x00000006


	//----- nvinfo : EIATTR_RESERVED_SMEM_USED
	.align		4
.L_35:
        /*0020*/ 	.byte	0x01, 0x41
	.zero		2


	//----- nvinfo : EIATTR_SPARSE_MMA_MASK
	.align		4
        /*0024*/ 	.byte	0x03, 0x50
        /*0026*/ 	.short	0x0000


	//----- nvinfo : EIATTR_TCGEN05_1CTA_USED
	.align		4
        /*0028*/ 	.byte	0x01, 0x51
	.zero		2


	//----- nvinfo : EIATTR_MAXREG_COUNT
	.align		4
        /*002c*/ 	.byte	0x03, 0x1b
        /*002e*/ 	.short	0x00ff


	//----- nvinfo : EIATTR_NUM_BARRIERS
	.align		4
        /*0030*/ 	.byte	0x02, 0x4c
        /*0032*/ 	.byte	0x07
	.zero		1


	//----- nvinfo : EIATTR_EXTERNS
	.align		4
        /*0034*/ 	.byte	0x04, 0x0f
        /*0036*/ 	.short	(.L_37 - .L_36)


	//   ....[0]....
	.align		4
.L_36:
        /*0038*/ 	.word	index@(__assertfail)


	//----- nvinfo : EIATTR_MERCURY_ISA_VERSION
	.align		4
.L_37:
        /*003c*/ 	.byte	0x03, 0x5f
        /*003e*/ 	.short	0x0101


	//----- nvinfo : EIATTR_INT_WARP_WIDE_INSTR_OFFSETS
	.align		4
        /*0040*/ 	.byte	0x04, 0x31
        /*0042*/ 	.short	(.L_39 - .L_38)


	//   ....[0]....
.L_38:
        /*0044*/ 	.word	0x00003d90


	//   ....[1]....
        /*0048*/ 	.word	0x00003db0


	//   ....[2]....
        /*004c*/ 	.word	0x00003de0


	//   ....[3]....
        /*0050*/ 	.word	0x00004900


	//   ....[4]....
        /*0054*/ 	.word	0x00004970


	//   ....[5]....
        /*0058*/ 	.word	0x00004a50


	//   ....[6]....
        /*005c*/ 	.word	0x00004b00


	//----- nvinfo : EIATTR_COOP_GROUP_MASK_REGIDS
	.align		4
.L_39:
        /*0060*/ 	.byte	0x04, 0x29
        /*0062*/ 	.short	(.L_41 - .L_40)


	//   ....[0]....
.L_40:
        /*0064*/ 	.word	0xffffffff


	//   ....[1]....
        /*0068*/ 	.word	0xffffffff


	//   ....[2]....
        /*006c*/ 	.word	0xffffffff


	//   ....[3]....
        /*0070*/ 	.word	0xffffffff


	//   ....[4]....
        /*0074*/ 	.word	0xffffffff


	//   ....[5]....
        /*0078*/ 	.word	0xffffffff


	//   ....[6]....
        /*007c*/ 	.word	0xffffffff


	//   ....[7]....
        /*0080*/ 	.word	0xffffffff


	//   ....[8]....
        /*0084*/ 	.word	0xffffffff


	//   ....[9]....
        /*0088*/ 	.word	0xffffffff


	//   ....[10]....
        /*008c*/ 	.word	0xffffffff


	//   ....[11]....
        /*0090*/ 	.word	0xffffffff


	//   ....[12]....
        /*0094*/ 	.word	0xffffffff


	//   ....[13]....
        /*0098*/ 	.word	0xffffffff


	//----- nvinfo : EIATTR_COOP_GROUP_INSTR_OFFSETS
	.align		4
.L_41:
        /*009c*/ 	.byte	0x04, 0x28
        /*009e*/ 	.short	(.L_43 - .L_42)


	//   ....[0]....
.L_42:
        /*00a0*/ 	.word	0x00000080


	//   ....[1]....
        /*00a4*/ 	.word	0x000004f0


	//   ....[2]....
        /*00a8*/ 	.word	0x000006e0


	//   ....[3]....
        /*00ac*/ 	.word	0x00000840


	//   ....[4]....
        /*00b0*/ 	.word	0x00000940


	//   ....[5]....
        /*00b4*/ 	.word	0x00000ab0


	//   ....[6]....
        /*00b8*/ 	.word	0x00000c50


	//   ....[7]....
        /*00bc*/ 	.word	0x00000e00


	//   ....[8]....
        /*00c0*/ 	.word	0x00002010


	//   ....[9]....
        /*00c4*/ 	.word	0x00002fe0


	//   ....[10]....
        /*00c8*/ 	.word	0x000031f0


	//   ....[11]....
        /*00cc*/ 	.word	0x00003220


	//   ....[12]....
        /*00d0*/ 	.word	0x00003c70


	//   ....[13]....
        /*00d4*/ 	.word	0x00003ea0


	//----- nvinfo : EIATTR_VRC_CTA_INIT_COUNT
	.align		4
.L_43:
        /*00d8*/ 	.byte	0x02, 0x4a
        /*00da*/ 	.byte	0x80
	.zero		1


	//----- nvinfo : EIATTR_SYSCALL_OFFSETS
	.align		4
        /*00dc*/ 	.byte	0x04, 0x46
        /*00de*/ 	.short	(.L_45 - .L_44)


	//   ....[0]....
.L_44:
        /*00e0*/ 	.word	0x00005700


	//   ....[1]....
        /*00e4*/ 	.word	0x00005840


	//   ....[2]....
        /*00e8*/ 	.word	0x000060d0


	//   ....[3]....
        /*00ec*/ 	.word	0x000076e0


	//----- nvinfo : EIATTR_MBARRIER_INSTR_OFFSETS
	.align		4
.L_45:
        /*00f0*/ 	.byte	0x04, 0x39
        /*00f2*/ 	.short	(.L_47 - .L_46)


	//   ....[0]....
.L_46:
        /*00f4*/ 	.word	0x00000610
        /*00f8*/ 	.word	0x000000ff
        /*00fc*/ 	.word	0x00000000
        /*0100*/ 	.short	0x0100
        /*0102*/ 	.byte	0x04
	.zero		1


	//   ....[1]....
        /*0104*/ 	.word	0x00000620
        /*0108*/ 	.word	0x000000ff
        /*010c*/ 	.word	0x00000030
        /*0110*/ 	.short	0x0100
        /*0112*/ 	.byte	0x04
	.zero		1


	//   ....[2]....
        /*0114*/ 	.word	0x00000630
        /*0118*/ 	.word	0x000000ff
        /*011c*/ 	.word	0x00000008
        /*0120*/ 	.short	0x0100
        /*0122*/ 	.byte	0x04
	.zero		1


	//   ....[3]....
        /*0124*/ 	.word	0x00000640
        /*0128*/ 	.word	0x000000ff
        /*012c*/ 	.word	0x00000038
        /*0130*/ 	.short	0x0100
        /*0132*/ 	.byte	0x04
	.zero		1


	//   ....[4]....
        /*0134*/ 	.word	0x00000650
        /*0138*/ 	.word	0x000000ff
        /*013c*/ 	.word	0x00000010
        /*0140*/ 	.short	0x0100
        /*0142*/ 	.byte	0x04
	.zero		1


	//   ....[5]....
        /*0144*/ 	.word	0x00000660
        /*0148*/ 	.word	0x000000ff
        /*014c*/ 	.word	0x00000040
        /*0150*/ 	.short	0x0100
        /*0152*/ 	.byte	0x04
	.zero		1


	//   ....[6]....
        /*0154*/ 	.word	0x00000670
        /*0158*/ 	.word	0x000000ff
        /*015c*/ 	.word	0x00000018
        /*0160*/ 	.short	0x0100
        /*0162*/ 	.byte	0x04
	.zero		1


	//   ....[7]....
        /*0164*/ 	.word	0x00000680
        /*0168*/ 	.word	0x000000ff
        /*016c*/ 	.word	0x00000048
        /*0170*/ 	.short	0x0100
        /*0172*/ 	.byte	0x04
	.zero		1


	//   ....[8]....
        /*0174*/ 	.word	0x00000690
        /*0178*/ 	.word	0x000000ff
        /*017c*/ 	.word	0x00000020
        /*0180*/ 	.short	0x0100
        /*0182*/ 	.byte	0x04
	.zero		1


	//   ....[9]....
        /*0184*/ 	.word	0x000006a0
        /*0188*/ 	.word	0x000000ff
        /*018c*/ 	.word	0x00000050
        /*0190*/ 	.short	0x0100
        /*0192*/ 	.byte	0x04
	.zero		1


	//   ....[10]....
        /*0194*/ 	.word	0x000006b0
        /*0198*/ 	.word	0x000000ff
        /*019c*/ 	.word	0x00000028
        /*01a0*/ 	.short	0x0100
        /*01a2*/ 	.byte	0x04
	.zero		1


	//   ....[11]....
        /*01a4*/ 	.word	0x000006c0
        /*01a8*/ 	.word	0x000000ff
        /*01ac*/ 	.word	0x00000058
        /*01b0*/ 	.short	0x0100
        /*01b2*/ 	.byte	0x04
	.zero		1


	//   ....[12]....
        /*01b4*/ 	.word	0x000007f0
        /*01b8*/ 	.word	0x000000ff
        /*01bc*/ 	.word	0x00000060
        /*01c0*/ 	.short	0x0100
        /*01c2*/ 	.byte	0x04
	.zero		1


	//   ....[13]....
        /*01c4*/ 	.word	0x00000800
        /*01c8*/ 	.word	0x000000ff
        /*01cc*/ 	.word	0x00000070
        /*01d0*/ 	.short	0x0100
        /*01d2*/ 	.byte	0x04
	.zero		1


	//   ....[14]....
        /*01d4*/ 	.word	0x00000810
        /*01d8*/ 	.word	0x000000ff
        /*01dc*/ 	.word	0x00000068
        /*01e0*/ 	.short	0x0100
        /*01e2*/ 	.byte	0x04
	.zero		1


	//   ....[15]....
        /*01e4*/ 	.word	0x00000820
        /*01e8*/ 	.word	0x000000ff
        /*01ec*/ 	.word	0x00000078
        /*01f0*/ 	.short	0x0100
        /*01f2*/ 	.byte	0x04
	.zero		1


	//   ....[16]....
        /*01f4*/ 	.word	0x00000910
        /*01f8*/ 	.word	0x000000ff
        /*01fc*/ 	.word	0x00000080
        /*0200*/ 	.short	0x0100
        /*0202*/ 	.byte	0x06
	.zero		1


	//   ....[17]....
        /*0204*/ 	.word	0x00000920
        /*0208*/ 	.word	0x000000ff
        /*020c*/ 	.word	0x00000088
        /*0210*/ 	.short	0x0100
        /*0212*/ 	.byte	0x06
	.zero		1


	//   ....[18]....
        /*0214*/ 	.word	0x00000a60
        /*0218*/ 	.word	0x000000ff
        /*021c*/ 	.word	0x00000090
        /*0220*/ 	.short	0x0100
        /*0222*/ 	.byte	0x06
	.zero		1


	//   ....[19]....
        /*0224*/ 	.word	0x00000a70
        /*0228*/ 	.word	0x000000ff
        /*022c*/ 	.word	0x000000a0
        /*0230*/ 	.short	0x0100
        /*0232*/ 	.byte	0x06
	.zero		1


	//   ....[20]....
        /*0234*/ 	.word	0x00000a80
        /*0238*/ 	.word	0x000000ff
        /*023c*/ 	.word	0x00000098
        /*0240*/ 	.short	0x0100
        /*0242*/ 	.byte	0x06
	.zero		1


	//   ....[21]....
        /*0244*/ 	.word	0x00000a90
        /*0248*/ 	.word	0x000000ff
        /*024c*/ 	.word	0x000000a8
        /*0250*/ 	.short	0x0100
        /*0252*/ 	.byte	0x06
	.zero		1


	//   ....[22]....
        /*0254*/ 	.word	0x00000bc0
        /*0258*/ 	.word	0x000000ff
        /*025c*/ 	.word	0x000000b0
        /*0260*/ 	.short	0x0100
        /*0262*/ 	.byte	0x04
	.zero		1


	//   ....[23]....
        /*0264*/ 	.word	0x00000bd0
        /*0268*/ 	.word	0x000000ff
        /*026c*/ 	.word	0x000000d0
        /*0270*/ 	.short	0x0100
        /*0272*/ 	.byte	0x04
	.zero		1


	//   ....[24]....
        /*0274*/ 	.word	0x00000be0
        /*0278*/ 	.word	0x000000ff
        /*027c*/ 	.word	0x000000b8
        /*0280*/ 	.short	0x0100
        /*0282*/ 	.byte	0x04
	.zero		1


	//   ....[25]....
        /*0284*/ 	.word	0x00000bf0
        /*0288*/ 	.word	0x000000ff
        /*028c*/ 	.word	0x000000d8
        /*0290*/ 	.short	0x0100
        /*0292*/ 	.byte	0x04
	.zero		1


	//   ....[26]....
        /*0294*/ 	.word	0x00000c00
        /*0298*/ 	.word	0x000000ff
        /*029c*/ 	.word	0x000000c0
        /*02a0*/ 	.short	0x0100
        /*02a2*/ 	.byte	0x04
	.zero		1


	//   ....[27]....
        /*02a4*/ 	.word	0x00000c10
        /*02a8*/ 	.word	0x000000ff
        /*02ac*/ 	.word	0x000000e0
        /*02b0*/ 	.short	0x0100
        /*02b2*/ 	.byte	0x04
	.zero		1


	//   ....[28]....
        /*02b4*/ 	.word	0x00000c20
        /*02b8*/ 	.word	0x000000ff
        /*02bc*/ 	.word	0x000000c8
        /*02c0*/ 	.short	0x0100
        /*02c2*/ 	.byte	0x04
	.zero		1


	//   ....[29]....
        /*02c4*/ 	.word	0x00000c30
        /*02c8*/ 	.word	0x000000ff
        /*02cc*/ 	.word	0x000000e8
        /*02d0*/ 	.short	0x0100
        /*02d2*/ 	.byte	0x04
	.zero		1


	//   ....[30]....
        /*02d4*/ 	.word	0x00000d20
        /*02d8*/ 	.word	0x000000ff
        /*02dc*/ 	.word	0x000000f0
        /*02e0*/ 	.short	0x0100
        /*02e2*/ 	.byte	0x04
	.zero		1


	//   ....[31]....
        /*02e4*/ 	.word	0x00000d30
        /*02e8*/ 	.word	0x000000ff
        /*02ec*/ 	.word	0x00000100
        /*02f0*/ 	.short	0x0100
        /*02f2*/ 	.byte	0x04
	.zero		1


	//   ....[32]....
        /*02f4*/ 	.word	0x00000d40
        /*02f8*/ 	.word	0x000000ff
        /*02fc*/ 	.word	0x000000f8
        /*0300*/ 	.short	0x0100
        /*0302*/ 	.byte	0x04
	.zero		1


	//   ....[33]....
        /*0304*/ 	.word	0x00000d50
        /*0308*/ 	.word	0x000000ff
        /*030c*/ 	.word	0x00000108
        /*0310*/ 	.short	0x0100
        /*0312*/ 	.byte	0x04
	.zero		1


	//   ....[34]....
        /*0314*/ 	.word	0x00001890
        /*0318*/ 	.word	0x00000003
        /*031c*/ 	.word	0x00000100
        /*0320*/ 	.short	0x010a
        /*0322*/ 	.byte	0xff
	.zero		1


	//   ....[35]....
        /*0324*/ 	.word	0x000018c0
        /*0328*/ 	.word	0x00000003
        /*032c*/ 	.word	0x000000f0
        /*0330*/ 	.short	0x0101
        /*0332*/ 	.byte	0xff
	.zero		1


	//   ....[36]....
        /*0334*/ 	.word	0x00001990
        /*0338*/ 	.word	0x000000ff
        /*033c*/ 	.word	0x00000030
        /*0340*/ 	.short	0x010a
        /*0342*/ 	.byte	0x04
	.zero		1


	//   ....[37]....
        /*0344*/ 	.word	0x00001a10
        /*0348*/ 	.word	0x000000ff
        /*034c*/ 	.word	0x00000030
        /*0350*/ 	.short	0x010a
        /*0352*/ 	.byte	0x21
	.zero		1


	//   ....[38]....
        /*0354*/ 	.word	0x00001bb0
        /*0358*/ 	.word	0x000000ff
        /*035c*/ 	.word	0x00000030
        /*0360*/ 	.short	0x010a
        /*0362*/ 	.byte	0x08
	.zero		1


	//   ....[39]....
        /*0364*/ 	.word	0x00001cc0
        /*0368*/ 	.word	0x000000ff
        /*036c*/ 	.word	0x00000088
        /*0370*/ 	.short	0x0101
        /*0372*/ 	.byte	0x06
	.zero		1


	//   ....[40]....
        /*0374*/ 	.word	0x00001ce0
        /*0378*/ 	.word	0x000000ff
        /*037c*/ 	.word	0x00000030
        /*0380*/ 	.short	0x010a
        /*0382*/ 	.byte	0x04
	.zero		1


	//   ....[41]....
        /*0384*/ 	.word	0x00001d60
        /*0388*/ 	.word	0x000000ff
        /*038c*/ 	.word	0x00000030
        /*0390*/ 	.short	0x010a
        /*0392*/ 	.byte	0x11
	.zero		1


	//   ....[42]....
        /*0394*/ 	.word	0x00001f00
        /*0398*/ 	.word	0x000000ff
        /*039c*/ 	.word	0x00000030
        /*03a0*/ 	.short	0x010a
        /*03a2*/ 	.byte	0x07
	.zero		1


	//   ....[43]....
        /*03a4*/ 	.word	0x00002040
        /*03a8*/ 	.word	0x00000003
        /*03ac*/ 	.word	0x00000090
        /*03b0*/ 	.short	0x010a
        /*03b2*/ 	.byte	0xff
	.zero		1


	//   ....[44]....
        /*03b4*/ 	.word	0x00002190
        /*03b8*/ 	.word	0x00000000
        /*03bc*/ 	.word	0x00000000
        /*03c0*/ 	.short	0x0101
        /*03c2*/ 	.byte	0xff
	.zero		1


	//   ....[45]....
        /*03c4*/ 	.word	0x00002740
        /*03c8*/ 	.word	0x000000ff
        /*03cc*/ 	.word	0x00000000
        /*03d0*/ 	.short	0x010a
        /*03d2*/ 	.byte	0x04
	.zero		1


	//   ....[46]....
        /*03d4*/ 	.word	0x000027d0
        /*03d8*/ 	.word	0x000000ff
        /*03dc*/ 	.word	0x00000000
        /*03e0*/ 	.short	0x010a
        /*03e2*/ 	.byte	0x05
	.zero		1


	//   ....[47]....
        /*03e4*/ 	.word	0x00002860
        /*03e8*/ 	.word	0x000000ff
        /*03ec*/ 	.word	0x00000000
        /*03f0*/ 	.short	0x010a
        /*03f2*/ 	.byte	0x05
	.zero		1


	//   ....[48]....
        /*03f4*/ 	.word	0x000028f0
        /*03f8*/ 	.word	0x000000ff
        /*03fc*/ 	.word	0x00000000
        /*0400*/ 	.short	0x010a
        /*0402*/ 	.byte	0x05
	.zero		1


	//   ....[49]....
        /*0404*/ 	.word	0x00002980
        /*0408*/ 	.word	0x000000ff
        /*040c*/ 	.word	0x00000000
        /*0410*/ 	.short	0x010a
        /*0412*/ 	.byte	0x05
	.zero		1


	//   ....[50]....
        /*0414*/ 	.word	0x00002a20
        /*0418*/ 	.word	0x00000000
        /*041c*/ 	.word	0x00000000
        /*0420*/ 	.short	0x010a
        /*0422*/ 	.byte	0xff
	.zero		1


	//   ....[51]....
        /*0424*/ 	.word	0x00002b40
        /*0428*/ 	.word	0x00000002
        /*042c*/ 	.word	0x000000f0
        /*0430*/ 	.short	0x010a
        /*0432*/ 	.byte	0xff
	.zero		1


	//   ....[52]....
        /*0434*/ 	.word	0x00002ba0
        /*0438*/ 	.word	0x00000004
        /*043c*/ 	.word	0x00000000
        /*0440*/ 	.short	0x0101
        /*0442*/ 	.byte	0xff
	.zero		1


	//   ....[53]....
        /*0444*/ 	.word	0x00002bc0
        /*0448*/ 	.word	0x000000ff
        /*044c*/ 	.word	0x000000a0
        /*0450*/ 	.short	0x010a
        /*0452*/ 	.byte	0x04
	.zero		1


	//   ....[54]....
        /*0454*/ 	.word	0x00002ce0
        /*0458*/ 	.word	0x00000002
        /*045c*/ 	.word	0x00000090
        /*0460*/ 	.short	0x010a
        /*0462*/ 	.byte	0xff
	.zero		1


	//   ....[55]....
        /*0464*/ 	.word	0x00002df0
        /*0468*/ 	.word	0x00000002
        /*046c*/ 	.word	0x00000000
        /*0470*/ 	.short	0x0101
        /*0472*/ 	.byte	0xff
	.zero		1


	//   ....[56]....
        /*0474*/ 	.word	0x00002e80
        /*0478*/ 	.word	0x000000ff
        /*047c*/ 	.word	0x000000a0
        /*0480*/ 	.short	0x0106
        /*0482*/ 	.byte	0x04
	.zero		1


	//   ....[57]....
        /*0484*/ 	.word	0x00002ea0
        /*0488*/ 	.word	0x000000ff
        /*048c*/ 	.word	0x000000a0
        /*0490*/ 	.short	0x010a
        /*0492*/ 	.byte	0x04
	.zero		1


	//   ....[58]....
        /*0494*/ 	.word	0x00002f30
        /*0498*/ 	.word	0x000000ff
        /*049c*/ 	.word	0x000000a0
        /*04a0*/ 	.short	0x0106
        /*04a2*/ 	.byte	0x07
	.zero		1


	//   ....[59]....
        /*04a4*/ 	.word	0x00002f70
        /*04a8*/ 	.word	0x00000000
        /*04ac*/ 	.word	0x000000a0
        /*04b0*/ 	.short	0x010a
        /*04b2*/ 	.byte	0xff
	.zero		1


	//   ....[60]....
        /*04b4*/ 	.word	0x000034c0
        /*04b8*/ 	.word	0x00000000
        /*04bc*/ 	.word	0x00000090
        /*04c0*/ 	.short	0x010a
        /*04c2*/ 	.byte	0xff
	.zero		1


	//   ....[61]....
        /*04c4*/ 	.word	0x000035d0
        /*04c8*/ 	.word	0x00000003
        /*04cc*/ 	.word	0x00000000
        /*04d0*/ 	.short	0x0101
        /*04d2*/ 	.byte	0xff
	.zero		1


	//   ....[62]....
        /*04d4*/ 	.word	0x000035e0
        /*04d8*/ 	.word	0x000000ff
        /*04dc*/ 	.word	0x00000000
        /*04e0*/ 	.short	0x010a
        /*04e2*/ 	.byte	0x04
	.zero		1


	//   ....[63]....
        /*04e4*/ 	.word	0x00003600
        /*04e8*/ 	.word	0x000000ff
        /*04ec*/ 	.word	0x000000d0
        /*04f0*/ 	.short	0x010a
        /*04f2*/ 	.byte	0x1e
	.zero		1


	//   ....[64]....
        /*04f4*/ 	.word	0x000036d0
        /*04f8*/ 	.word	0x000000ff
        /*04fc*/ 	.word	0x00000000
        /*0500*/ 	.short	0x010a
        /*0502*/ 	.byte	0x05
	.zero		1


	//   ....[65]....
        /*0504*/ 	.word	0x00003810
        /*0508*/ 	.word	0x000000ff
        /*050c*/ 	.word	0x00000000
        /*0510*/ 	.short	0x010a
        /*0512*/ 	.byte	0x04
	.zero		1


	//   ....[66]....
        /*0514*/ 	.word	0x00003aa0
        /*0518*/ 	.word	0x000000ff
        /*051c*/ 	.word	0x00000000
        /*0520*/ 	.short	0x010a
        /*0522*/ 	.byte	0x04
	.zero		1


	//   ....[67]....
        /*0524*/ 	.word	0x00003b30
        /*0528*/ 	.word	0x000000ff
        /*052c*/ 	.word	0x00000000
        /*0530*/ 	.short	0x010a
        /*0532*/ 	.byte	0x05
	.zero		1


	//   ....[68]....
        /*0534*/ 	.word	0x00003bc0
        /*0538*/ 	.word	0x000000ff
        /*053c*/ 	.word	0x00000000
        /*0540*/ 	.short	0x010a
        /*0542*/ 	.byte	0x05
	.zero		1


	//   ....[69]....
        /*0544*/ 	.word	0x00003c50
        /*0548*/ 	.word	0x000000ff
        /*054c*/ 	.word	0x00000000
        /*0550*/ 	.short	0x010a
        /*0552*/ 	.byte	0x04
	.zero		1


	//   ....[70]....
        /*0554*/ 	.word	0x00004100
        /*0558*/ 	.word	0x0000000c
        /*055c*/ 	.word	0x00000090
        /*0560*/ 	.short	0x010a
        /*0562*/ 	.byte	0xff
	.zero		1


	//   ....[71]....
        /*0564*/ 	.word	0x00004270
        /*0568*/ 	.word	0x00000000
        /*056c*/ 	.word	0x00000000
        /*0570*/ 	.short	0x0101
        /*0572*/ 	.byte	0xff
	.zero		1


	//   ....[72]....
        /*0574*/ 	.word	0x00004700
        /*0578*/ 	.word	0x000000ff
        /*057c*/ 	.word	0x00000088
        /*0580*/ 	.short	0x010a
        /*0582*/ 	.byte	0x15
	.zero		1


	//   ....[73]....
        /*0584*/ 	.word	0x00004880
        /*0588*/ 	.word	0x000000ff
        /*058c*/ 	.word	0x00000070
        /*0590*/ 	.short	0x010a
        /*0592*/ 	.byte	0x15
	.zero		1


	//   ....[74]....
        /*0594*/ 	.word	0x00004a00
        /*0598*/ 	.word	0x000000ff
        /*059c*/ 	.word	0x00000060
        /*05a0*/ 	.short	0x010b
        /*05a2*/ 	.byte	0x15
	.zero		1


	//   ....[75]....
        /*05a4*/ 	.word	0x00004a10
        /*05a8*/ 	.word	0x000000ff
        /*05ac*/ 	.word	0x00000000
        /*05b0*/ 	.short	0x0101
        /*05b2*/ 	.byte	0x06
	.zero		1


	//   ....[76]....
        /*05b4*/ 	.word	0x00004a20
        /*05b8*/ 	.word	0x000000ff
        /*05bc*/ 	.word	0x00000078
        /*05c0*/ 	.short	0x010a
        /*05c2*/ 	.byte	0x15
	.zero		1


	//   ....[77]....
        /*05c4*/ 	.word	0x00004c10
        /*05c8*/ 	.word	0x000000ff
        /*05cc*/ 	.word	0x00000068
        /*05d0*/ 	.short	0x010b
        /*05d2*/ 	.byte	0x15
	.zero		1


	//   ....[78]....
        /*05d4*/ 	.word	0x00004c20
        /*05d8*/ 	.word	0x000000ff
        /*05dc*/ 	.word	0x00000000
        /*05e0*/ 	.short	0x0101
        /*05e2*/ 	.byte	0x21
	.zero		1


	//   ....[79]....
        /*05e4*/ 	.word	0x00004c50
        /*05e8*/ 	.word	0x000000ff
        /*05ec*/ 	.word	0x00000070
        /*05f0*/ 	.short	0x010a
        /*05f2*/ 	.byte	0x15
	.zero		1


	//   ....[80]....
        /*05f4*/ 	.word	0x00004c90
        /*05f8*/ 	.word	0x00000000
        /*05fc*/ 	.word	0x00000078
        /*0600*/ 	.short	0x010a
        /*0602*/ 	.byte	0xff
	.zero		1


	//   ....[81]....
        /*0604*/ 	.word	0x00004fa0
        /*0608*/ 	.word	0x00000003
        /*060c*/ 	.word	0x00000090
        /*0610*/ 	.short	0x010a
        /*0612*/ 	.byte	0xff
	.zero		1


	//   ....[82]....
        /*0614*/ 	.word	0x00005120
        /*0618*/ 	.word	0x00000000
        /*061c*/ 	.word	0x00000000
        /*0620*/ 	.short	0x0101
        /*0622*/ 	.byte	0xff
	.zero		1


	//   ....[83]....
        /*0624*/ 	.word	0x00005c70
        /*0628*/ 	.word	0x00000003
        /*062c*/ 	.word	0x00000060
        /*0630*/ 	.short	0x010a
        /*0632*/ 	.byte	0xff
	.zero		1


	//   ....[84]....
        /*0634*/ 	.word	0x00005cb0
        /*0638*/ 	.word	0x000000ba
        /*063c*/ 	.word	0x000000b0
        /*0640*/ 	.short	0x010a
        /*0642*/ 	.byte	0xff
	.zero		1


	//   ....[85]....
        /*0644*/ 	.word	0x00005de0
        /*0648*/ 	.word	0x00000003
        /*064c*/ 	.word	0x00000060
        /*0650*/ 	.short	0x010a
        /*0652*/ 	.byte	0xff
	.zero		1


	//   ....[86]....
        /*0654*/ 	.word	0x00005f20
        /*0658*/ 	.word	0x00000000
        /*065c*/ 	.word	0x00000000
        /*0660*/ 	.short	0x0101
        /*0662*/ 	.byte	0xff
	.zero		1


	//   ....[87]....
        /*0664*/ 	.word	0x00005fa0
        /*0668*/ 	.word	0x000000ba
        /*066c*/ 	.word	0x000000b0
        /*0670*/ 	.short	0x010a
        /*0672*/ 	.byte	0xff
	.zero		1


	//   ....[88]....
        /*0674*/ 	.word	0x00007350
        /*0678*/ 	.word	0x000000c1
        /*067c*/ 	.word	0x00000060
        /*0680*/ 	.short	0x010a
        /*0682*/ 	.byte	0xff
	.zero		1


	//   ....[89]....
        /*0684*/ 	.word	0x00007420
        /*0688*/ 	.word	0x000000c1
        /*068c*/ 	.word	0x00000060
        /*0690*/ 	.short	0x010a
        /*0692*/ 	.byte	0xff
	.zero		1


	//   ....[90]....
        /*0694*/ 	.word	0x00007560
        /*0698*/ 	.word	0x00000000
        /*069c*/ 	.word	0x00000000
        /*06a0*/ 	.short	0x0101
        /*06a2*/ 	.byte	0xff
	.zero		1


	//   ....[91]....
        /*06a4*/ 	.word	0x00007a60
        /*06a8*/ 	.word	0x000000ff
        /*06ac*/ 	.word	0x00000000
        /*06b0*/ 	.short	0x0101
        /*06b2*/ 	.byte	0x04
	.zero		1


	//   ....[92]....
        /*06b4*/ 	.word	0x00008a10
        /*06b8*/ 	.word	0x00000003
        /*06bc*/ 	.word	0x00000100
        /*06c0*/ 	.short	0x010a
        /*06c2*/ 	.byte	0xff
	.zero		1


	//   ....[93]....
        /*06c4*/ 	.word	0x00008a70
        /*06c8*/ 	.word	0x00000000
        /*06cc*/ 	.word	0x00000030
        /*06d0*/ 	.short	0x010a
        /*06d2*/ 	.byte	0xff
	.zero		1


	//   ....[94]....
        /*06d4*/ 	.word	0x00008ad0
        /*06d8*/ 	.word	0x00000000
        /*06dc*/ 	.word	0x00000030
        /*06e0*/ 	.short	0x010a
        /*06e2*/ 	.byte	0xff
	.zero		1


	//   ....[95]....
        /*06e4*/ 	.word	0x00008b20
        /*06e8*/ 	.word	0x00000003
        /*06ec*/ 	.word	0x00000090
        /*06f0*/ 	.short	0x010a
        /*06f2*/ 	.byte	0xff
	.zero		1


	//   ....[96]....
        /*06f4*/ 	.word	0x00008b80
        /*06f8*/ 	.word	0x00000000
        /*06fc*/ 	.word	0x00000000
        /*0700*/ 	.short	0x010a
        /*0702*/ 	.byte	0xff
	.zero		1


	//   ....[97]....
        /*0704*/ 	.word	0x00008be0
        /*0708*/ 	.word	0x00000000
        /*070c*/ 	.word	0x00000000
        /*0710*/ 	.short	0x010a
        /*0712*/ 	.byte	0xff
	.zero		1


	//   ....[98]....
        /*0714*/ 	.word	0x00008c40
        /*0718*/ 	.word	0x00000000
        /*071c*/ 	.word	0x00000000
        /*0720*/ 	.short	0x010a
        /*0722*/ 	.byte	0xff
	.zero		1


	//   ....[99]....
        /*0724*/ 	.word	0x00008ca0
        /*0728*/ 	.word	0x00000000
        /*072c*/ 	.word	0x00000000
        /*0730*/ 	.short	0x010a
        /*0732*/ 	.byte	0xff
	.zero		1


	//   ....[100]....
        /*0734*/ 	.word	0x00008d00
        /*0738*/ 	.word	0x00000000
        /*073c*/ 	.word	0x00000000
        /*0740*/ 	.short	0x010a
        /*0742*/ 	.byte	0xff
	.zero		1


	//   ....[101]....
        /*0744*/ 	.word	0x00008d50
        /*0748*/ 	.word	0x00000002
        /*074c*/ 	.word	0x000000f0
        /*0750*/ 	.short	0x010a
        /*0752*/ 	.byte	0xff
	.zero		1


	//   ....[102]....
        /*0754*/ 	.word	0x00008db0
        /*0758*/ 	.word	0x00000002
        /*075c*/ 	.word	0x000000a0
        /*0760*/ 	.short	0x010a
        /*0762*/ 	.byte	0xff
	.zero		1


	//   ....[103]....
        /*0764*/ 	.word	0x00008e00
        /*0768*/ 	.word	0x00000002
        /*076c*/ 	.word	0x00000090
        /*0770*/ 	.short	0x010a
        /*0772*/ 	.byte	0xff
	.zero		1


	//   ....[104]....
        /*0774*/ 	.word	0x00008e60
        /*0778*/ 	.word	0x00000000
        /*077c*/ 	.word	0x000000a0
        /*0780*/ 	.short	0x010a
        /*0782*/ 	.byte	0xff
	.zero		1


	//   ....[105]....
        /*0784*/ 	.word	0x00008eb0
        /*0788*/ 	.word	0x00000000
        /*078c*/ 	.word	0x00000090
        /*0790*/ 	.short	0x010a
        /*0792*/ 	.byte	0xff
	.zero		1


	//   ....[106]....
        /*0794*/ 	.word	0x00008f10
        /*0798*/ 	.word	0x00000003
        /*079c*/ 	.word	0x000000d0
        /*07a0*/ 	.short	0x010a
        /*07a2*/ 	.byte	0xff
	.zero		1


	//   ....[107]....
        /*07a4*/ 	.word	0x00008f70
        /*07a8*/ 	.word	0x00000000
        /*07ac*/ 	.word	0x00000000
        /*07b0*/ 	.short	0x010a
        /*07b2*/ 	.byte	0xff
	.zero		1


	//   ....[108]....
        /*07b4*/ 	.word	0x00008fd0
        /*07b8*/ 	.word	0x00000000
        /*07bc*/ 	.word	0x00000000
        /*07c0*/ 	.short	0x010a
        /*07c2*/ 	.byte	0xff
	.zero		1


	//   ....[109]....
        /*07c4*/ 	.word	0x00009030
        /*07c8*/ 	.word	0x00000000
        /*07cc*/ 	.word	0x00000000
        /*07d0*/ 	.short	0x010a
        /*07d2*/ 	.byte	0xff
	.zero		1


	//   ....[110]....
        /*07d4*/ 	.word	0x00009090
        /*07d8*/ 	.word	0x00000000
        /*07dc*/ 	.word	0x00000000
        /*07e0*/ 	.short	0x010a
        /*07e2*/ 	.byte	0xff
	.zero		1


	//   ....[111]....
        /*07e4*/ 	.word	0x000090f0
        /*07e8*/ 	.word	0x00000000
        /*07ec*/ 	.word	0x00000000
        /*07f0*/ 	.short	0x010a
        /*07f2*/ 	.byte	0xff
	.zero		1


	//   ....[112]....
        /*07f4*/ 	.word	0x00009140
        /*07f8*/ 	.word	0x0000000c
        /*07fc*/ 	.word	0x00000090
        /*0800*/ 	.short	0x010a
        /*0802*/ 	.byte	0xff
	.zero		1


	//   ....[113]....
        /*0804*/ 	.word	0x000091a0
        /*0808*/ 	.word	0x00000000
        /*080c*/ 	.word	0x00000088
        /*0810*/ 	.short	0x010a
        /*0812*/ 	.byte	0xff
	.zero		1


	//   ....[114]....
        /*0814*/ 	.word	0x00009200
        /*0818*/ 	.word	0x00000000
        /*081c*/ 	.word	0x00000070
        /*0820*/ 	.short	0x010a
        /*0822*/ 	.byte	0xff
	.zero		1


	//   ....[115]....
        /*0824*/ 	.word	0x00009260
        /*0828*/ 	.word	0x00000000
        /*082c*/ 	.word	0x00000078
        /*0830*/ 	.short	0x010a
        /*0832*/ 	.byte	0xff
	.zero		1


	//   ....[116]....
        /*0834*/ 	.word	0x000092c0
        /*0838*/ 	.word	0x00000000
        /*083c*/ 	.word	0x00000070
        /*0840*/ 	.short	0x010a
        /*0842*/ 	.byte	0xff
	.zero		1


	//   ....[117]....
        /*0844*/ 	.word	0x00009310
        /*0848*/ 	.word	0x00000003
        /*084c*/ 	.word	0x00000090
        /*0850*/ 	.short	0x010a
        /*0852*/ 	.byte	0xff
	.zero		1


	//   ....[118]....
        /*0854*/ 	.word	0x00009360
        /*0858*/ 	.word	0x00000003
        /*085c*/ 	.word	0x00000060
        /*0860*/ 	.short	0x010a
        /*0862*/ 	.byte	0xff
	.zero		1


	//   ....[119]....
        /*0864*/ 	.word	0x000093b0
        /*0868*/ 	.word	0x000000ba
        /*086c*/ 	.word	0x000000b0
        /*0870*/ 	.short	0x010a
        /*0872*/ 	.byte	0xff
	.zero		1


	//   ....[120]....
        /*0874*/ 	.word	0x00009400
        /*0878*/ 	.word	0x000000c1
        /*087c*/ 	.word	0x00000060
        /*0880*/ 	.short	0x010a
        /*0882*/ 	.byte	0xff
	.zero		1


	//----- nvinfo : EIATTR_NUM_MBARRIERS
	.align		4
.L_47:
        /*0884*/ 	.byte	0x03, 0x38
        /*0886*/ 	.short	0x0022


	//----- nvinfo : EIATTR_EXIT_INSTR_OFFSETS
	.align		4
        /*0888*/ 	.byte	0x04, 0x1c
        /*088a*/ 	.short	(.L_49 - .L_48)


	//   ....[0]....
.L_48:
        /*088c*/ 	.word	0x00002a50


	//   ....[1]....
        /*0890*/ 	.word	0x00002f40


	//   ....[2]....
        /*0894*/ 	.word	0x00002fa0


	//   ....[3]....
        /*0898*/ 	.word	0x00003eb0


	//   ....[4]....
        /*089c*/ 	.word	0x00004cc0


	//   ....[5]....
        /*08a0*/ 	.word	0x00004d00


	//   ....[6]....
        /*08a4*/ 	.word	0x00008a00


	//----- nvinfo : EIATTR_MAX_THREADS
	.align		4
.L_49:
        /*08a8*/ 	.byte	0x04, 0x05
        /*08aa*/ 	.short	(.L_51 - .L_50)
.L_50:
        /*08ac*/ 	.word	0x00000100
        /*08b0*/ 	.word	0x00000001
        /*08b4*/ 	.word	0x00000001


	//----- nvinfo : EIATTR_CRS_STACK_SIZE
	.align		4
.L_51:
        /*08b8*/ 	.byte	0x04, 0x1e
        /*08ba*/ 	.short	(.L_53 - .L_52)
.L_52:
        /*08bc*/ 	.word	0x00000000


	//----- nvinfo : EIATTR_CBANK_PARAM_SIZE
	.align		4
.L_53:
        /*08c0*/ 	.byte	0x03, 0x19
        /*08c2*/ 	.short	0x0800


	//----- nvinfo : EIATTR_PARAM_CBANK
	.align		4
        /*08c4*/ 	.byte	0x04, 0x0a
        /*08c6*/ 	.short	(.L_55 - .L_54)
	.align		4
.L_54:
        /*08c8*/ 	.word	index@(.nv.constant0._ZN7cutlass13device_kernelINS_4gemm6kernel13GemmUniversalIN4cute5tupleIJiiiiEEENS1_10collective13CollectiveMmaINS1_35MainloopSm100TmaUmmaWarpSpecializedILi6ELi2ELi4ENS5_IJNS4_1CILi1EEENSA_ILi2EEESB_EEEEENS5_IJNSA_ILi128EEESF_SF_EEENS_12float_e4m3_tENS5_IJlSB_lEEESH_SI_NS4_8TiledMMAINS4_8MMA_AtomIJNS4_10MMA_TraitsINS4_19SM100_MMA_F8F6F4_SSEJSH_SH_fSF_SF_NS4_17integral_constantINS4_4UMMA5MajorELSP_0EEESQ_NSN_INSO_7ScaleInELSR_0EEESS_EEEEEENS4_6LayoutINS5_IJSB_SB_SB_EEENS5_IJNSA_ILi0EEESX_SX_EEEEENS5_IJNS4_10UnderscoreES10_S10_EEEEENS4_23SM90_TMA_LOAD_MULTICASTENS4_14ComposedLayoutINS4_7SwizzleILi3ELi4ELi3EEENS4_18smem_ptr_flag_bitsILi8EEENSV_INS5_IJNSA_ILi8EEESF_EEENS5_IJSF_SB_EEEEEEEvNS4_8identityENS4_13SM90_TMA_LOADES1D_vS1E_EENS_8epilogue10collective18CollectiveEpilogueINS1H_23Sm100TmaWarpSpecializedILi2ELi2ELi64ELb0ELb0EEEJSG_NS5_IJNSV_ISF_SB_EENSV_INSA_ILi64EEESB_EEEEESH_SI_SH_SI_NS1H_6fusion15FusionCallbacksIS1L_NS1Q_17LinearCombinationISH_fSH_fLNS_15FloatRoundStyleE2EEESG_S1P_JEEENS4_5SM1004TMEM4LOAD26SM100_TMEM_LOAD_32dp32b64xES1F_NS14_INS15_ILi2ELi4ELi3EEES18_NSV_INS5_IJS19_S1N_EEENS5_IJS1N_SB_EEEEEEENS4_39AutoVectorizingCopyWithAssumedAlignmentILi128EEENS4_14SM90_TMA_STOREES24_S26_S26_EEEvvEEEEvNT_6ParamsE)
        /*08cc*/ 	.short	0x0380
        /*08ce*/ 	.short	0x0800


	//----- nvinfo : EIATTR_SW_WAR
	.align		4
.L_55:
        /*08d0*/ 	.byte	0x04, 0x36
        /*08d2*/ 	.short	(.L_57 - .L_56)
.L_56:
        /*08d4*/ 	.word	0x00000008
.L_57:


//--------------------- .nv.callgraph             --------------------------
	.section	.nv.callgraph,"",@"SHT_CUDA_CALLGRAPH"
	.align	4
	.sectionentsize	8
	.align		4
        /*0000*/ 	.word	0x00000000
	.align		4
        /*0004*/ 	.word	0xffffffff
	.align		4
        /*0008*/ 	.word	index@(_ZN7cutlass13device_kernelINS_4gemm6kernel13GemmUniversalIN4cute5tupleIJiiiiEEENS1_10collective13CollectiveMmaINS1_35MainloopSm100TmaUmmaWarpSpecializedILi6ELi2ELi4ENS5_IJNS4_1CILi1EEENSA_ILi2EEESB_EEEEENS5_IJNSA_ILi128EEESF_SF_EEENS_12float_e4m3_tENS5_IJlSB_lEEESH_SI_NS4_8TiledMMAINS4_8MMA_AtomIJNS4_10MMA_TraitsINS4_19SM100_MMA_F8F6F4_SSEJSH_SH_fSF_SF_NS4_17integral_constantINS4_4UMMA5MajorELSP_0EEESQ_NSN_INSO_7ScaleInELSR_0EEESS_EEEEEENS4_6LayoutINS5_IJSB_SB_SB_EEENS5_IJNSA_ILi0EEESX_SX_EEEEENS5_IJNS4_10UnderscoreES10_S10_EEEEENS4_23SM90_TMA_LOAD_MULTICASTENS4_14ComposedLayoutINS4_7SwizzleILi3ELi4ELi3EEENS4_18smem_ptr_flag_bitsILi8EEENSV_INS5_IJNSA_ILi8EEESF_EEENS5_IJSF_SB_EEEEEEEvNS4_8identityENS4_13SM90_TMA_LOADES1D_vS1E_EENS_8epilogue10collective18CollectiveEpilogueINS1H_23Sm100TmaWarpSpecializedILi2ELi2ELi64ELb0ELb0EEEJSG_NS5_IJNSV_ISF_SB_EENSV_INSA_ILi64EEESB_EEEEESH_SI_SH_SI_NS1H_6fusion15FusionCallbacksIS1L_NS1Q_17LinearCombinationISH_fSH_fLNS_15FloatRoundStyleE2EEESG_S1P_JEEENS4_5SM1004TMEM4LOAD26SM100_TMEM_LOAD_32dp32b64xES1F_NS14_INS15_ILi2ELi4ELi3EEES18_NSV_INS5_IJS19_S1N_EEENS5_IJS1N_SB_EEEEEEENS4_39AutoVectorizingCopyWithAssumedAlignmentILi128EEENS4_14SM90_TMA_STOREES24_S26_S26_EEEvvEEEEvNT_6ParamsE)
	.align		4
        /*000c*/ 	.word	index@(__assertfail)
	.align		4
        /*0010*/ 	.word	0x00000000
	.align		4
        /*0014*/ 	.word	0xfffffffe
	.align		4
        /*0018*/ 	.word	0x00000000
	.align		4
        /*001c*/ 	.word	0xfffffffd
	.align		4
        /*0020*/ 	.word	0x00000000
	.align		4
        /*0024*/ 	.word	0xfffffffc


//--------------------- .nv.constant4             --------------------------
	.section	.nv.constant4,"a",@progbits
	.align	8
	.align		8
.nv.constant4:
        /*0000*/ 	.dword	__assertfail
	.align		8
        /*0008*/ 	.dword	__unnamed_1
	.align		8
        /*0010*/ 	.dword	__unnamed_2
	.align		8
        /*0018*/ 	.dword	_ZN39_INTERNAL_975e9dfc_4_k_cu_e5a85707_73664cuda3std3__45__cpo5beginE
	.align		8
        /*0020*/ 	.dword	_ZN39_INTERNAL_975e9dfc_4_k_cu_e5a85707_73664cuda3std3__45__cpo3endE
	.align		8
        /*0028*/ 	.dword	_ZN39_INTERNAL_975e9dfc_4_k_cu_e5a85707_73664cuda3std3__45__cpo6cbeginE
	.align		8
        /*0030*/ 	.dword	_ZN39_INTERNAL_975e9dfc_4_k_cu_e5a85707_73664cuda3std3__45__cpo4cendE
	.align		8
        /*0038*/ 	.dword	_ZN39_INTERNAL_975e9dfc_4_k_cu_e5a85707_73664cuda3std3__441_GLOBAL__N__975e9dfc_4_k_cu_e5a85707_73666ignoreE
	.align		8
        /*0040*/ 	.dword	_ZN39_INTERNAL_975e9dfc_4_k_cu_e5a85707_73664cuda3std3__419piecewise_constructE
	.align		8
        /*0048*/ 	.dword	_ZN39_INTERNAL_975e9dfc_4_k_cu_e5a85707_73664cuda3std3__48in_placeE
	.align		8
        /*0050*/ 	.dword	_ZN39_INTERNAL_975e9dfc_4_k_cu_e5a85707_73664cuda3std6ranges3__45__cpo4swapE
	.align		8
        /*0058*/ 	.dword	_ZN39_INTERNAL_975e9dfc_4_k_cu_e5a85707_73664cuda3std6ranges3__45__cpo9iter_moveE
	.align		8
        /*0060*/ 	.dword	_ZN39_INTERNAL_975e9dfc_4_k_cu_e5a85707_73664cute7productE
	.align		8
        /*0068*/ 	.dword	_ZN39_INTERNAL_975e9dfc_4_k_cu_e5a85707_73664cute1_E
	.align		8
        /*0070*/ 	.dword	$str$25
	.align		8
        /*0078*/ 	.dword	$str$26
	.align		8
        /*0080*/ 	.dword	$str$27
	.align		8
        /*0088*/ 	.dword	$str$28


//--------------------- .text._ZN7cutlass13device_kernelINS_4gemm6kernel13GemmUniversalIN4cute5tupleIJiiiiEEENS1_10collective13CollectiveMmaINS1_35MainloopSm100TmaUmmaWarpSpecializedILi6ELi2ELi4ENS5_IJNS4_1CILi1EEENSA_ILi2EEESB_EEEEENS5_IJNSA_ILi128EEESF_SF_EEENS_12float_e4m3_tENS5_IJlSB_lEEESH_SI_NS4_8TiledMMAINS4_8MMA_AtomIJNS4_10MMA_TraitsINS4_19SM100_MMA_F8F6F4_SSEJSH_SH_fSF_SF_NS4_17integral_constantINS4_4UMMA5MajorELSP_0EEESQ_NSN_INSO_7ScaleInELSR_0EEESS_EEEEEENS4_6LayoutINS5_IJSB_SB_SB_EEENS5_IJNSA_ILi0EEESX_SX_EEEEENS5_IJNS4_10UnderscoreES10_S10_EEEEENS4_23SM90_TMA_LOAD_MULTICASTENS4_14ComposedLayoutINS4_7SwizzleILi3ELi4ELi3EEENS4_18smem_ptr_flag_bitsILi8EEENSV_INS5_IJNSA_ILi8EEESF_EEENS5_IJSF_SB_EEEEEEEvNS4_8identityENS4_13SM90_TMA_LOADES1D_vS1E_EENS_8epilogue10collective18CollectiveEpilogueINS1H_23Sm100TmaWarpSpecializedILi2ELi2ELi64ELb0ELb0EEEJSG_NS5_IJNSV_ISF_SB_EENSV_INSA_ILi64EEESB_EEEEESH_SI_SH_SI_NS1H_6fusion15FusionCallbacksIS1L_NS1Q_17LinearCombinationISH_fSH_fLNS_15FloatRoundStyleE2EEESG_S1P_JEEENS4_5SM1004TMEM4LOAD26SM100_TMEM_LOAD_32dp32b64xES1F_NS14_INS15_ILi2ELi4ELi3EEES18_NSV_INS5_IJS19_S1N_EEENS5_IJS1N_SB_EEEEEEENS4_39AutoVectorizingCopyWithAssumedAlignmentILi128EEENS4_14SM90_TMA_STOREES24_S26_S26_EEEvvEEEEvNT_6ParamsE --------------------------
	.section	.text._ZN7cutlass13device_kernelINS_4gemm6kernel13GemmUniversalIN4cute5tupleIJiiiiEEENS1_10collective13CollectiveMmaINS1_35MainloopSm100TmaUmmaWarpSpecializedILi6ELi2ELi4ENS5_IJNS4_1CILi1EEENSA_ILi2EEESB_EEEEENS5_IJNSA_ILi128EEESF_SF_EEENS_12float_e4m3_tENS5_IJlSB_lEEESH_SI_NS4_8TiledMMAINS4_8MMA_AtomIJNS4_10MMA_TraitsINS4_19SM100_MMA_F8F6F4_SSEJSH_SH_fSF_SF_NS4_17integral_constantINS4_4UMMA5MajorELSP_0EEESQ_NSN_INSO_7ScaleInELSR_0EEESS_EEEEEENS4_6LayoutINS5_IJSB_SB_SB_EEENS5_IJNSA_ILi0EEESX_SX_EEEEENS5_IJNS4_10UnderscoreES10_S10_EEEEENS4_23SM90_TMA_LOAD_MULTICASTENS4_14ComposedLayoutINS4_7SwizzleILi3ELi4ELi3EEENS4_18smem_ptr_flag_bitsILi8EEENSV_INS5_IJNSA_ILi8EEESF_EEENS5_IJSF_SB_EEEEEEEvNS4_8identityENS4_13SM90_TMA_LOADES1D_vS1E_EENS_8epilogue10collective18CollectiveEpilogueINS1H_23Sm100TmaWarpSpecializedILi2ELi2ELi64ELb0ELb0EEEJSG_NS5_IJNSV_ISF_SB_EENSV_INSA_ILi64EEESB_EEEEESH_SI_SH_SI_NS1H_6fusion15FusionCallbacksIS1L_NS1Q_17LinearCombinationISH_fSH_fLNS_15FloatRoundStyleE2EEESG_S1P_JEEENS4_5SM1004TMEM4LOAD26SM100_TMEM_LOAD_32dp32b64xES1F_NS14_INS15_ILi2ELi4ELi3EEES18_NSV_INS5_IJS19_S1N_EEENS5_IJS1N_SB_EEEEEEENS4_39AutoVectorizingCopyWithAssumedAlignmentILi128EEENS4_14SM90_TMA_STOREES24_S26_S26_EEEvvEEEEvNT_6ParamsE,"ax",@progbits
	.align	128
.text._ZN7cutlass13device_kernelINS_4gemm6kernel13GemmUniversalIN4cute5tupleIJiiiiEEENS1_10collective13CollectiveMmaINS1_35MainloopSm100TmaUmmaWarpSpecializedILi6ELi2ELi4ENS5_IJNS4_1CILi1EEENSA_ILi2EEESB_EEEEENS5_IJNSA_ILi128EEESF_SF_EEENS_12float_e4m3_tENS5_IJlSB_lEEESH_SI_NS4_8TiledMMAINS4_8MMA_AtomIJNS4_10MMA_TraitsINS4_19SM100_MMA_F8F6F4_SSEJSH_SH_fSF_SF_NS4_17integral_constantINS4_4UMMA5MajorELSP_0EEESQ_NSN_INSO_7ScaleInELSR_0EEESS_EEEEEENS4_6LayoutINS5_IJSB_SB_SB_EEENS5_IJNSA_ILi0EEESX_SX_EEEEENS5_IJNS4_10UnderscoreES10_S10_EEEEENS4_23SM90_TMA_LOAD_MULTICASTENS4_14ComposedLayoutINS4_7SwizzleILi3ELi4ELi3EEENS4_18smem_ptr_flag_bitsILi8EEENSV_INS5_IJNSA_ILi8EEESF_EEENS5_IJSF_SB_EEEEEEEvNS4_8identityENS4_13SM90_TMA_LOADES1D_vS1E_EENS_8epilogue10collective18CollectiveEpilogueINS1H_23Sm100TmaWarpSpecializedILi2ELi2ELi64ELb0ELb0EEEJSG_NS5_IJNSV_ISF_SB_EENSV_INSA_ILi64EEESB_EEEEESH_SI_SH_SI_NS1H_6fusion15FusionCallbacksIS1L_NS1Q_17LinearCombinationISH_fSH_fLNS_15FloatRoundStyleE2EEESG_S1P_JEEENS4_5SM1004TMEM4LOAD26SM100_TMEM_LOAD_32dp32b64xES1F_NS14_INS15_ILi2ELi4ELi3EEES18_NSV_INS5_IJS19_S1N_EEENS5_IJS1N_SB_EEEEEEENS4_39AutoVectorizingCopyWithAssumedAlignmentILi128EEENS4_14SM90_TMA_STOREES24_S26_S26_EEEvvEEEEvNT_6ParamsE:
        .type           _ZN7cutlass13device_kernelINS_4gemm6kernel13GemmUniversalIN4cute5tupleIJiiiiEEENS1_10collective13CollectiveMmaINS1_35MainloopSm100TmaUmmaWarpSpecializedILi6ELi2ELi4ENS5_IJNS4_1CILi1EEENSA_ILi2EEESB_EEEEENS5_IJNSA_ILi128EEESF_SF_EEENS_12float_e4m3_tENS5_IJlSB_lEEESH_SI_NS4_8TiledMMAINS4_8MMA_AtomIJNS4_10MMA_TraitsINS4_19SM100_MMA_F8F6F4_SSEJSH_SH_fSF_SF_NS4_17integral_constantINS4_4UMMA5MajorELSP_0EEESQ_NSN_INSO_7ScaleInELSR_0EEESS_EEEEEENS4_6LayoutINS5_IJSB_SB_SB_EEENS5_IJNSA_ILi0EEESX_SX_EEEEENS5_IJNS4_10UnderscoreES10_S10_EEEEENS4_23SM90_TMA_LOAD_MULTICASTENS4_14ComposedLayoutINS4_7SwizzleILi3ELi4ELi3EEENS4_18smem_ptr_flag_bitsILi8EEENSV_INS5_IJNSA_ILi8EEESF_EEENS5_IJSF_SB_EEEEEEEvNS4_8identityENS4_13SM90_TMA_LOADES1D_vS1E_EENS_8epilogue10collective18CollectiveEpilogueINS1H_23Sm100TmaWarpSpecializedILi2ELi2ELi64ELb0ELb0EEEJSG_NS5_IJNSV_ISF_SB_EENSV_INSA_ILi64EEESB_EEEEESH_SI_SH_SI_NS1H_6fusion15FusionCallbacksIS1L_NS1Q_17LinearCombinationISH_fSH_fLNS_15FloatRoundStyleE2EEESG_S1P_JEEENS4_5SM1004TMEM4LOAD26SM100_TMEM_LOAD_32dp32b64xES1F_NS14_INS15_ILi2ELi4ELi3EEES18_NSV_INS5_IJS19_S1N_EEENS5_IJS1N_SB_EEEEEEENS4_39AutoVectorizingCopyWithAssumedAlignmentILi128EEENS4_14SM90_TMA_STOREES24_S26_S26_EEEvvEEEEvNT_6ParamsE,@function
        .size           _ZN7cutlass13device_kernelINS_4gemm6kernel13GemmUniversalIN4cute5tupleIJiiiiEEENS1_10collective13CollectiveMmaINS1_35MainloopSm100TmaUmmaWarpSpecializedILi6ELi2ELi4ENS5_IJNS4_1CILi1EEENSA_ILi2EEESB_EEEEENS5_IJNSA_ILi128EEESF_SF_EEENS_12float_e4m3_tENS5_IJlSB_lEEESH_SI_NS4_8TiledMMAINS4_8MMA_AtomIJNS4_10MMA_TraitsINS4_19SM100_MMA_F8F6F4_SSEJSH_SH_fSF_SF_NS4_17integral_constantINS4_4UMMA5MajorELSP_0EEESQ_NSN_INSO_7ScaleInELSR_0EEESS_EEEEEENS4_6LayoutINS5_IJSB_SB_SB_EEENS5_IJNSA_ILi0EEESX_SX_EEEEENS5_IJNS4_10UnderscoreES10_S10_EEEEENS4_23SM90_TMA_LOAD_MULTICASTENS4_14ComposedLayoutINS4_7SwizzleILi3ELi4ELi3EEENS4_18smem_ptr_flag_bitsILi8EEENSV_INS5_IJNSA_ILi8EEESF_EEENS5_IJSF_SB_EEEEEEEvNS4_8identityENS4_13SM90_TMA_LOADES1D_vS1E_EENS_8epilogue10collective18CollectiveEpilogueINS1H_23Sm100TmaWarpSpecializedILi2ELi2ELi64ELb0ELb0EEEJSG_NS5_IJNSV_ISF_SB_EENSV_INSA_ILi64EEESB_EEEEESH_SI_SH_SI_NS1H_6fusion15FusionCallbacksIS1L_NS1Q_17LinearCombinationISH_fSH_fLNS_15FloatRoundStyleE2EEESG_S1P_JEEENS4_5SM1004TMEM4LOAD26SM100_TMEM_LOAD_32dp32b64xES1F_NS14_INS15_ILi2ELi4ELi3EEES18_NSV_INS5_IJS19_S1N_EEENS5_IJS1N_SB_EEEEEEENS4_39AutoVectorizingCopyWithAssumedAlignmentILi128EEENS4_14SM90_TMA_STOREES24_S26_S26_EEEvvEEEEvNT_6ParamsE,(.L_x_156 - _ZN7cutlass13device_kernelINS_4gemm6kernel13GemmUniversalIN4cute5tupleIJiiiiEEENS1_10collective13CollectiveMmaINS1_35MainloopSm100TmaUmmaWarpSpecializedILi6ELi2ELi4ENS5_IJNS4_1CILi1EEENSA_ILi2EEESB_EEEEENS5_IJNSA_ILi128EEESF_SF_EEENS_12float_e4m3_tENS5_IJlSB_lEEESH_SI_NS4_8TiledMMAINS4_8MMA_AtomIJNS4_10MMA_TraitsINS4_19SM100_MMA_F8F6F4_SSEJSH_SH_fSF_SF_NS4_17integral_constantINS4_4UMMA5MajorELSP_0EEESQ_NSN_INSO_7ScaleInELSR_0EEESS_EEEEEENS4_6LayoutINS5_IJSB_SB_SB_EEENS5_IJNSA_ILi0EEESX_SX_EEEEENS5_IJNS4_10UnderscoreES10_S10_EEEEENS4_23SM90_TMA_LOAD_MULTICASTENS4_14ComposedLayoutINS4_7SwizzleILi3ELi4ELi3EEENS4_18smem_ptr_flag_bitsILi8EEENSV_INS5_IJNSA_ILi8EEESF_EEENS5_IJSF_SB_EEEEEEEvNS4_8identityENS4_13SM90_TMA_LOADES1D_vS1E_EENS_8epilogue10collective18CollectiveEpilogueINS1H_23Sm100TmaWarpSpecializedILi2ELi2ELi64ELb0ELb0EEEJSG_NS5_IJNSV_ISF_SB_EENSV_INSA_ILi64EEESB_EEEEESH_SI_SH_SI_NS1H_6fusion15FusionCallbacksIS1L_NS1Q_17LinearCombinationISH_fSH_fLNS_15FloatRoundStyleE2EEESG_S1P_JEEENS4_5SM1004TMEM4LOAD26SM100_TMEM_LOAD_32dp32b64xES1F_NS14_INS15_ILi2ELi4ELi3EEES18_NSV_INS5_IJS19_S1N_EEENS5_IJS1N_SB_EEEEEEENS4_39AutoVectorizingCopyWithAssumedAlignmentILi128EEENS4_14SM90_TMA_STOREES24_S26_S26_EEEvvEEEEvNT_6ParamsE)
        .other          _ZN7cutlass13device_kernelINS_4gemm6kernel13GemmUniversalIN4cute5tupleIJiiiiEEENS1_10collective13CollectiveMmaINS1_35MainloopSm100TmaUmmaWarpSpecializedILi6ELi2ELi4ENS5_IJNS4_1CILi1EEENSA_ILi2EEESB_EEEEENS5_IJNSA_ILi128EEESF_SF_EEENS_12float_e4m3_tENS5_IJlSB_lEEESH_SI_NS4_8TiledMMAINS4_8MMA_AtomIJNS4_10MMA_TraitsINS4_19SM100_MMA_F8F6F4_SSEJSH_SH_fSF_SF_NS4_17integral_constantINS4_4UMMA5MajorELSP_0EEESQ_NSN_INSO_7ScaleInELSR_0EEESS_EEEEEENS4_6LayoutINS5_IJSB_SB_SB_EEENS5_IJNSA_ILi0EEESX_SX_EEEEENS5_IJNS4_10UnderscoreES10_S10_EEEEENS4_23SM90_TMA_LOAD_MULTICASTENS4_14ComposedLayoutINS4_7SwizzleILi3ELi4ELi3EEENS4_18smem_ptr_flag_bitsILi8EEENSV_INS5_IJNSA_ILi8EEESF_EEENS5_IJSF_SB_EEEEEEEvNS4_8identityENS4_13SM90_TMA_LOADES1D_vS1E_EENS_8epilogue10collective18CollectiveEpilogueINS1H_23Sm100TmaWarpSpecializedILi2ELi2ELi64ELb0ELb0EEEJSG_NS5_IJNSV_ISF_SB_EENSV_INSA_ILi64EEESB_EEEEESH_SI_SH_SI_NS1H_6fusion15FusionCallbacksIS1L_NS1Q_17LinearCombinationISH_fSH_fLNS_15FloatRoundStyleE2EEESG_S1P_JEEENS4_5SM1004TMEM4LOAD26SM100_TMEM_LOAD_32dp32b64xES1F_NS14_INS15_ILi2ELi4ELi3EEES18_NSV_INS5_IJS19_S1N_EEENS5_IJS1N_SB_EEEEEEENS4_39AutoVectorizingCopyWithAssumedAlignmentILi128EEENS4_14SM90_TMA_STOREES24_S26_S26_EEEvvEEEEvNT_6ParamsE,@"STO_CUDA_ENTRY STV_DEFAULT"
_ZN7cutlass13device_kernelINS_4gemm6kernel13GemmUniversalIN4cute5tupleIJiiiiEEENS1_10collective13CollectiveMmaINS1_35MainloopSm100TmaUmmaWarpSpecializedILi6ELi2ELi4ENS5_IJNS4_1CILi1EEENSA_ILi2EEESB_EEEEENS5_IJNSA_ILi128EEESF_SF_EEENS_12float_e4m3_tENS5_IJlSB_lEEESH_SI_NS4_8TiledMMAINS4_8MMA_AtomIJNS4_10MMA_TraitsINS4_19SM100_MMA_F8F6F4_SSEJSH_SH_fSF_SF_NS4_17integral_constantINS4_4UMMA5MajorELSP_0EEESQ_NSN_INSO_7ScaleInELSR_0EEESS_EEEEEENS4_6LayoutINS5_IJSB_SB_SB_EEENS5_IJNSA_ILi0EEESX_SX_EEEEENS5_IJNS4_10UnderscoreES10_S10_EEEEENS4_23SM90_TMA_LOAD_MULTICASTENS4_14ComposedLayoutINS4_7SwizzleILi3ELi4ELi3EEENS4_18smem_ptr_flag_bitsILi8EEENSV_INS5_IJNSA_ILi8EEESF_EEENS5_IJSF_SB_EEEEEEEvNS4_8identityENS4_13SM90_TMA_LOADES1D_vS1E_EENS_8epilogue10collective18CollectiveEpilogueINS1H_23Sm100TmaWarpSpecializedILi2ELi2ELi64ELb0ELb0EEEJSG_NS5_IJNSV_ISF_SB_EENSV_INSA_ILi64EEESB_EEEEESH_SI_SH_SI_NS1H_6fusion15FusionCallbacksIS1L_NS1Q_17LinearCombinationISH_fSH_fLNS_15FloatRoundStyleE2EEESG_S1P_JEEENS4_5SM1004TMEM4LOAD26SM100_TMEM_LOAD_32dp32b64xES1F_NS14_INS15_ILi2ELi4ELi3EEES18_NSV_INS5_IJS19_S1N_EEENS5_IJS1N_SB_EEEEEEENS4_39AutoVectorizingCopyWithAssumedAlignmentILi128EEENS4_14SM90_TMA_STOREES24_S26_S26_EEEvvEEEEvNT_6ParamsE:
[----:B------:R-:W1:Y:S01]  /*0000*/  LDC R1, c[0x0][0x37c] ;  /* 0x0000df00ff017b82 */ /* 0x000e620000000800 */
[----:B------:R-:W2:Y:S01]  /*0010*/  S2R R170, SR_TID.X ;  /* 0x0000000000aa7919 */ /* 0x000ea20000002100 */
[----:B------:R-:W3:Y:S01]  /*0020*/  LDCU.64 UR8, c[0x0][0x890] ;  /* 0x00011200ff0877ac */ /* 0x000ee20008000a00 */
[----:B------:R-:W-:Y:S02]  /*0030*/  PRMT R158, RZ, 0x7610, R158 ;  /* 0x00007610ff9e7816 */ /* 0x000fe4000000009e */
[----:B------:R-:W-:Y:S01]  /*0040*/  ELECT P3, URZ, PT ;  /* 0x0000000000ff782f */ /* 0x000fe20003860000 */
[----:B---3--:R-:W-:-:S04]  /*0050*/  UISETP.NE.U32.AND UP0, UPT, UR8, URZ, UPT ;  /* 0x000000ff0800728c */ /* 0x008fc8000bf05070 */
[----:B------:R-:W-:Y:S01]  /*0060*/  UISETP.NE.AND.EX UP0, UPT, UR9, URZ, UPT, UP0 ;  /* 0x000000ff0900728c */ /* 0x000fe2000bf05300 */
[----:B--2---:R-:W-:-:S05]  /*0070*/  SHF.R.U32.HI R159, RZ, 0x5, R170 ;  /* 0x00000005ff9f7819 */ /* 0x004fca00000116aa */
[----:B------:R-:W2:Y:S02]  /*0080*/  SHFL.IDX PT, R0, R159, RZ, 0x1f ;  /* 0x00001fff9f007589 */ /* 0x000ea400000e0000 */
[----:B--2---:R-:W-:Y:S01]  /*0090*/  R2UR UR17, R0 ;  /* 0x00000000001172ca */ /* 0x004fe200000e0000 */
[----:B-1----:R-:W-:-:S14]  /*00a0*/  BRA.U UP0, `(.L_x_0) ;  /* 0x0000000100307547 */ /* 0x002fdc000b800000 */
[----:B------:R-:W1:Y:S02]  /*00b0*/  LDCU.64 UR4, c[0x0][0x888] ;  /* 0x00011100ff0477ac */ /* 0x000e640008000a00 */
[----:B-1----:R-:W-:-:S04]  /*00c0*/  UISETP.NE.U32.AND UP0, UPT, UR4, URZ, UPT ;  /* 0x000000ff0400728c */ /* 0x002fc8000bf05070 */
[----:B------:R-:W-:-:S09]  /*00d0*/  UISETP.NE.AND.EX UP0, UPT, UR5, URZ, UPT, UP0 ;  /* 0x000000ff0500728c */ /* 0x000fd2000bf05300 */
[----:B------:R-:W-:Y:S05]  /*00e0*/  BRA.U !UP0, `(.L_x_1) ;  /* 0x0000000108147547 */ /* 0x000fea000b800000 */
[----:B------:R-:W1:Y:S01]  /*00f0*/  LDC.64 R2, c[0x0][0x888] ;  /* 0x00022200ff027b82 */ /* 0x000e620000000a00 */
[----:B------:R-:W1:Y:S02]  /*0100*/  LDCU.64 UR4, c[0x0][0x358] ;  /* 0x00006b00ff0477ac */ /* 0x000e640008000a00 */
[----:B-1----:R1:W5:Y:S01]  /*0110*/  LDG.E R73, desc[UR4][R2.64] ;  /* 0x0000000402497981 */ /* 0x002362000c1e1900 */
[----:B------:R-:W-:Y:S01]  /*0120*/  HFMA2 R158, -RZ, RZ, 0, 5.9604644775390625e-08 ;  /* 0x00000001ff9e7431 */ /* 0x000fe200000001ff */
[----:B------:R-:W-:Y:S05]  /*0130*/  BRA `(.L_x_0) ;  /* 0x00000000000c7947 */ /* 0x000fea0003800000 */
.L_x_1:
[----:B------:R-:W1:Y:S01]  /*0140*/  LDCU UR4, c[0x0][0x880] ;  /* 0x00011000ff0477ac */ /* 0x000e620008000800 */
[----:B------:R-:W-:Y:S01]  /*0150*/  HFMA2 R158, -RZ, RZ, 0, 5.9604644775390625e-08 ;  /* 0x00000001ff9e7431 */ /* 0x000fe200000001ff */
[----:B-1----:R-:W-:-:S07]  /*0160*/  MOV R73, UR4 ;  /* 0x0000000400497c02 */ /* 0x002fce0008000f00 */
.L_x_0:
[----:B------:R-:W2:Y:S02]  /*0170*/  LDCU.64 UR4, c[0x0][0x8b0] ;  /* 0x00011600ff0477ac */ /* 0x000ea40008000a00 */
[----:B--2---:R-:W-:-:S04]  /*0180*/  UISETP.NE.U32.AND UP0, UPT, UR4, URZ, UPT ;  /* 0x000000ff0400728c */ /* 0x004fc8000bf05070 */
[----:B------:R-:W-:-:S09]  /*0190*/  UISETP.NE.AND.EX UP0, UPT, UR5, URZ, UPT, UP0 ;  /* 0x000000ff0500728c */ /* 0x000fd2000bf05300 */
[----:B------:R-:W-:Y:S05]  /*01a0*/  BRA.U UP0, `(.L_x_2) ;  /* 0x0000000100287547 */ /* 0x000fea000b800000 */
[----:B------:R-:W2:Y:S02]  /*01b0*/  LDCU.64 UR4, c[0x0][0x8a8] ;  /* 0x00011500ff0477ac */ /* 0x000ea40008000a00 */
[----:B--2---:R-:W-:-:S04]  /*01c0*/  UISETP.NE.U32.AND UP0, UPT, UR4, URZ, UPT ;  /* 0x000000ff0400728c */ /* 0x004fc8000bf05070 */
[----:B------:R-:W-:-:S09]  /*01d0*/  UISETP.NE.AND.EX UP0, UPT, UR5, URZ, UPT, UP0 ;  /* 0x000000ff0500728c */ /* 0x000fd2000bf05300 */
[----:B------:R-:W-:Y:S05]  /*01e0*/  BRA.U !UP0, `(.L_x_3) ;  /* 0x0000000108107547 */ /* 0x000fea000b800000 */
[----:B------:R-:W2:Y:S01]  /*01f0*/  LDC.64 R70, c[0x0][0x8a8] ;  /* 0x00022a00ff467b82 */ /* 0x000ea20000000a00 */
[----:B------:R-:W2:Y:S02]  /*0200*/  LDCU.64 UR4, c[0x0][0x358] ;  /* 0x00006b00ff0477ac */ /* 0x000ea40008000a00 */
[----:B--2---:R2:W5:Y:S01]  /*0210*/  LDG.E R70, desc[UR4][R70.64] ;  /* 0x0000000446467981 */ /* 0x004562000c1e1900 */
[----:B------:R-:W-:Y:S05]  /*0220*/  BRA `(.L_x_2) ;  /* 0x0000000000087947 */ /* 0x000fea0003800000 */
.L_x_3:
[----:B------:R-:W2:Y:S02]  /*0230*/  LDCU UR4, c[0x0][0x8a0] ;  /* 0x00011400ff0477ac */ /* 0x000ea40008000800 */
[----:B--2---:R-:W-:Y:S02]  /*0240*/  MOV R70, UR4 ;  /* 0x0000000400467c02 */ /* 0x004fe40008000f00 */
.L_x_2:
[----:B------:R-:W-:Y:S01]  /*0250*/  IMAD.U32 R0, RZ, RZ, UR17 ;  /* 0x00000011ff007e24 */ /* 0x000fe2000f8e00ff */
[----:B------:R-:W-:Y:S04]  /*0260*/  BSSY.RECONVERGENT B0, `(.L_x_4) ;  /* 0x000000c000007945 */ /* 0x000fe80003800200 */
[C---:B------:R-:W-:Y:S02]  /*0270*/  ISETP.NE.OR P1, PT, R0.reuse, 0x1, !P3 ;  /* 0x000000010000780c */ /* 0x040fe40005f25670 */
[----:B------:R-:W-:-:S11]  /*0280*/  ISETP.NE.OR P0, PT, R0, 0x3, !P3 ;  /* 0x000000030000780c */ /* 0x000fd60005f05670 */
[----:B------:R-:W-:Y:S05]  /*0290*/  @P1 BRA `(.L_x_5) ;  /* 0x0000000000201947 */ /* 0x000fea0003800000 */
[----:B------:R-:W3:Y:S02]  /*02a0*/  LDCU.64 UR4, c[0x0][0x348] ;  /* 0x00006900ff0477ac */ /* 0x000ee40008000a00 */
[----:B---3--:R-:W-:Y:S02]  /*02b0*/  UIADD3 UR6, UP1, UPT, UR4, 0x80, URZ ;  /* 0x0000008004067890 */ /* 0x008fe4000ff3e0ff */
[----:B------:R-:W-:Y:S02]  /*02c0*/  UIADD3 UR4, UP0, UPT, UR4, 0x180, URZ ;  /* 0x0000018004047890 */ /* 0x000fe4000ff1e0ff */
[----:B------:R-:W-:Y:S02]  /*02d0*/  UIADD3.X UR7, UPT, UPT, URZ, UR5, URZ, UP1, !UPT ;  /* 0x00000005ff077290 */ /* 0x000fe40008ffe4ff */
[----:B------:R-:W-:-:S07]  /*02e0*/  UIADD3.X UR5, UPT, UPT, URZ, UR5, URZ, UP0, !UPT ;  /* 0x00000005ff057290 */ /* 0x000fce00087fe4ff */
[----:B------:R3:W-:Y:S02]  /*02f0*/  UTMACCTL.PF [UR6] ;  /* 0x00000000060079b9 */ /* 0x0007e40008040000 */
[----:B------:R3:W-:Y:S02]  /*0300*/  UTMACCTL.PF [UR4] ;  /* 0x00000000040079b9 */ /* 0x0007e40008040000 */
[----:B---3--:R-:W-:Y:S01]  /*0310*/  NOP ;  /* 0x0000000000007918 */ /* 0x008fe20000000000 */
.L_x_5:
[----:B------:R-:W-:Y:S05]  /*0320*/  BSYNC.RECONVERGENT B0 ;  /* 0x0000000000007941 */ /* 0x000fea0003800200 */
.L_x_4:
[----:B------:R-:W-:Y:S04]  /*0330*/  BSSY.RECONVERGENT B0, `(.L_x_6) ;  /* 0x000000a000007945 */ /* 0x000fe80003800200 */
        /* <DEDUP_REMOVED lines=9> */
.L_x_7:
[----:B------:R-:W-:Y:S05]  /*03d0*/  BSYNC.RECONVERGENT B0 ;  /* 0x0000000000007941 */ /* 0x000fea0003800200 */
.L_x_6:
[----:B------:R-:W3:Y:S01]  /*03e0*/  LDCU.64 UR4, c[0x0][0x888] ;  /* 0x00011100ff0477ac */ /* 0x000ee20008000a00 */
[----:B------:R-:W-:Y:S02]  /*03f0*/  UISETP.EQ.U32.AND UP1, UPT, UR8, URZ, UPT ;  /* 0x000000ff0800728c */ /* 0x000fe4000bf22070 */
[----:B------:R-:W-:Y:S02]  /*0400*/  UPLOP3.LUT UP3, UPT, UPT, UPT, UPT, 0x80, 0x8 ;  /* 0x000000000008789c */ /* 0x000fe40003f6f070 */
[----:B---3--:R-:W-:-:S04]  /*0410*/  UISETP.NE.U32.AND UP0, UPT, UR4, URZ, UPT ;  /* 0x000000ff0400728c */ /* 0x008fc8000bf05070 */
[----:B------:R-:W-:-:S04]  /*0420*/  UISETP.NE.AND.EX UP0, UPT, UR5, URZ, UPT, UP0 ;  /* 0x000000ff0500728c */ /* 0x000fc8000bf05300 */
[----:B------:R-:W-:-:S04]  /*0430*/  UISETP.EQ.OR.EX UP2, UPT, UR9, URZ, !UP0, UP1 ;  /* 0x000000ff0900728c */ /* 0x000fc8000c742710 */
[----:B------:R-:W-:-:S06]  /*0440*/  UP2UR UR4, UPR, URZ, 0x4 ;  /* 0x00000004ff047883 */ /* 0x000fcc0008000000 */
[----:B------:R-:W-:Y:S01]  /*0450*/  MOV R161, UR4 ;  /* 0x0000000400a17c02 */ /* 0x000fe20008000f00 */
[----:B------:R-:W-:Y:S06]  /*0460*/  BRA.U !UP2, `(.L_x_8) ;  /* 0x000000010a207547 */ /* 0x000fec000b800000 */
[----:B------:R-:W-:Y:S01]  /*0470*/  UISETP.NE.U32.AND UP1, UPT, UR8, URZ, UPT ;  /* 0x000000ff0800728c */ /* 0x000fe2000bf25070 */
[----:B-----5:R-:W-:Y:S01]  /*0480*/  FSETP.NEU.AND P0, PT, R73, RZ, PT ;  /* 0x000000ff4900720b */ /* 0x020fe20003f0d000 */
[----:B------:R-:W-:Y:S02]  /*0490*/  USEL UR4, URZ, 0xffffffff, UP0 ;  /* 0xffffffffff047887 */ /* 0x000fe40008000000 */
[----:B------:R-:W-:-:S10]  /*04a0*/  UISETP.NE.AND.EX UP1, UPT, UR9, URZ, UPT, UP1 ;  /* 0x000000ff0900728c */ /* 0x000fd4000bf25310 */
[----:B------:R-:W-:Y:S01]  /*04b0*/  VOTEU.ANY UP0, P0 ;  /* 0x0000000000ff7886 */ /* 0x000fe20000000100 */
[----:B------:R-:W-:-:S04]  /*04c0*/  @!UP1 USEL UR4, URZ, 0xffffffff, UP0 ;  /* 0xffffffffff049887 */ /* 0x000fc80008000000 */
[----:B------:R-:W-:-:S04]  /*04d0*/  ULOP3.LUT UR4, UR4, 0x1, URZ, 0xc0, !UPT ;  /* 0x0000000104047892 */ /* 0x000fc8000f8ec0ff */
[----:B------:R-:W-:-:S11]  /*04e0*/  UISETP.NE.U32.AND UP3, UPT, UR4, 0x1, UPT ;  /* 0x000000010400788c */ /* 0x000fd6000bf65070 */
.L_x_8:
[----:B-1----:R-:W1:Y:S01]  /*04f0*/  SHFL.IDX PT, R2, R159, RZ, 0x1f ;  /* 0x00001fff9f027589 */ /* 0x002e6200000e0000 */
[----:B------:R-:W-:-:S04]  /*0500*/  UISETP.NE.AND UP0, UPT, UR17, 0x2, UPT ;  /* 0x000000021100788c */ /* 0x000fc8000bf05270 */
[----:B------:R-:W-:Y:S01]  /*0510*/  USEL UR37, URZ, 0x1, UP0 ;  /* 0x00000001ff257887 */ /* 0x000fe20008000000 */
[----:B-1----:R-:W-:-:S13]  /*0520*/  ISETP.NE.AND P0, PT, R2, RZ, PT ;  /* 0x000000ff0200720c */ /* 0x002fda0003f05270 */
[----:B------:R-:W-:Y:S05]  /*0530*/  @P0 BRA `(.L_x_9) ;  /* 0x0000000000680947 */ /* 0x000fea0003800000 */
[----:B------:R-:W1:Y:S01]  /*0540*/  S2UR UR4, SR_CgaCtaId ;  /* 0x00000000000479c3 */ /* 0x000e620000008800 */
[----:B------:R-:W-:Y:S01]  /*0550*/  UMOV UR5, 0x400 ;  /* 0x0000040000057882 */ /* 0x000fe20000000000 */
[----:B------:R-:W-:Y:S01]  /*0560*/  UMOV UR8, 0x1 ;  /* 0x0000000100087882 */ /* 0x000fe20000000000 */
[----:B------:R-:W-:Y:S01]  /*0570*/  UMOV UR6, 0x2 ;  /* 0x0000000200067882 */ /* 0x000fe20000000000 */
[----:B------:R-:W-:-:S04]  /*0580*/  UIADD3 UR8, UPT, UPT, -UR8, 0x100000, URZ ;  /* 0x0010000008087890 */ /* 0x000fc8000fffe1ff */
[----:B------:R-:W-:Y:S02]  /*0590*/  USHF.L.U32 UR9, UR8, 0xb, URZ ;  /* 0x0000000b08097899 */ /* 0x000fe400080006ff */
[----:B------:R-:W-:Y:S02]  /*05a0*/  USHF.L.U32 UR8, UR8, 0x1, URZ ;  /* 0x0000000108087899 */ /* 0x000fe400080006ff */
[----:B------:R-:W-:-:S04]  /*05b0*/  UIADD3 UR6, UPT, UPT, -UR6, 0x100000, URZ ;  /* 0x0010000006067890 */ /* 0x000fc8000fffe1ff */
[----:B------:R-:W-:Y:S02]  /*05c0*/  USHF.L.U32 UR7, UR6, 0xb, URZ ;  /* 0x0000000b06077899 */ /* 0x000fe400080006ff */
[----:B------:R-:W-:Y:S01]  /*05d0*/  USHF.L.U32 UR6, UR6, 0x1, URZ ;  /* 0x0000000106067899 */ /* 0x000fe200080006ff */
[----:B------:R-:W-:Y:S01]  /*05e0*/  ELECT P0, URZ, PT ;  /* 0x0000000000ff782f */ /* 0x000fe20003800000 */
[----:B-1----:R-:W-:Y:S01]  /*05f0*/  ULEA UR4, UR4, UR5, 0x18 ;  /* 0x0000000504047291 */ /* 0x002fe2000f8ec0ff */
[----:B------:R-:W1:Y:S11]  /*0600*/  FENCE.VIEW.ASYNC.S ;  /* 0x00000000000073c6 */ /* 0x000e760000000000 */
[----:B-1----:R1:W3:Y:S01]  /*0610*/  SYNCS.EXCH.64 URZ, [UR4], UR8 ;  /* 0x0000000804ff75b2 */ /* 0x0022e20008000100 */
[----:B------:R1:W4:Y:S01]  /*0620*/  SYNCS.EXCH.64 URZ, [UR4+0x30], UR6 ;  /* 0x0000300604ff75b2 */ /* 0x0003220008000100 */
[----:B------:R1:W1:Y:S01]  /*0630*/  SYNCS.EXCH.64 URZ, [UR4+0x8], UR8 ;  /* 0x0000080804ff75b2 */ /* 0x0002620008000100 */
        /* <DEDUP_REMOVED lines=9> */
[----:B------:R-:W-:Y:S01]  /*06d0*/  NOP ;  /* 0x0000000000007918 */ /* 0x000fe20000000000 */
.L_x_9:
[----:B------:R-:W2:Y:S01]  /*06e0*/  SHFL.IDX PT, R2, R159, RZ, 0x1f ;  /* 0x00001fff9f027589 */ /* 0x000ea200000e0000 */
[----:B------:R-:W-:Y:S01]  /*06f0*/  NOP ;  /* 0x0000000000007918 */ /* 0x000fe20000000000 */
[----:B--2---:R-:W-:-:S13]  /*0700*/  ISETP.NE.AND P0, PT, R2, 0x1, PT ;  /* 0x000000010200780c */ /* 0x004fda0003f05270 */
[----:B------:R-:W-:Y:S05]  /*0710*/  @P0 BRA `(.L_x_10) ;  /* 0x0000000000480947 */ /* 0x000fea0003800000 */
[----:B-1----:R-:W1:Y:S01]  /*0720*/  S2UR UR4, SR_CgaCtaId ;  /* 0x00000000000479c3 */ /* 0x002e620000008800 */
        /* <DEDUP_REMOVED lines=12> */
[----:B-1----:R2:W1:Y:S01]  /*07f0*/  SYNCS.EXCH.64 URZ, [UR4+0x60], UR8 ;  /* 0x0000600804ff75b2 */ /* 0x0024620008000100 */
[----:B------:R2:W1:Y:S01]  /*0800*/  SYNCS.EXCH.64 URZ, [UR4+0x70], UR6 ;  /* 0x0000700604ff75b2 */ /* 0x0004620008000100 */
[----:B------:R2:W1:Y:S01]  /*0810*/  SYNCS.EXCH.64 URZ, [UR4+0x68], UR8 ;  /* 0x0000680804ff75b2 */ /* 0x0004620008000100 */
[----:B------:R2:W1:Y:S02]  /*0820*/  SYNCS.EXCH.64 URZ, [UR4+0x78], UR6 ;  /* 0x0000780604ff75b2 */ /* 0x0004640008000100 */
[----:B--2---:R-:W-:Y:S01]  /*0830*/  NOP ;  /* 0x0000000000007918 */ /* 0x004fe20000000000 */
.L_x_10:
[----:B------:R-:W2:Y:S01]  /*0840*/  SHFL.IDX PT, R2, R159, RZ, 0x1f ;  /* 0x00001fff9f027589 */ /* 0x000ea200000e0000 */
[----:B------:R-:W-:Y:S01]  /*0850*/  NOP ;  /* 0x0000000000007918 */ /* 0x000fe20000000000 */
[----:B--2---:R-:W-:-:S13]  /*0860*/  ISETP.NE.AND P0, PT, R2, 0x3, PT ;  /* 0x000000030200780c */ /* 0x004fda0003f05270 */
[----:B------:R-:W-:Y:S05]  /*0870*/  @P0 BRA `(.L_x_11) ;  /* 0x0000000000300947 */ /* 0x000fea0003800000 */
[----:B-1----:R-:W1:Y:S01]  /*0880*/  S2UR UR6, SR_CgaCtaId ;  /* 0x00000000000679c3 */ /* 0x002e620000008800 */
[----:B------:R-:W-:Y:S01]  /*0890*/  UMOV UR4, 0x400 ;  /* 0x0000040000047882 */ /* 0x000fe20000000000 */
[----:B------:R-:W-:Y:S01]  /*08a0*/  UMOV UR5, 0x20 ;  /* 0x0000002000057882 */ /* 0x000fe20000000000 */
[----:B------:R-:W-:Y:S01]  /*08b0*/  ELECT P0, URZ, PT ;  /* 0x0000000000ff782f */ /* 0x000fe20003800000 */
[----:B-1----:R-:W-:Y:S02]  /*08c0*/  ULEA UR6, UR6, UR4, 0x18 ;  /* 0x0000000406067291 */ /* 0x002fe4000f8ec0ff */
[----:B------:R-:W-:-:S04]  /*08d0*/  UIADD3 UR4, UPT, UPT, -UR5, 0x100000, URZ ;  /* 0x0010000005047890 */ /* 0x000fc8000fffe1ff */
[----:B------:R-:W-:Y:S02]  /*08e0*/  USHF.L.U32 UR5, UR4, 0xb, URZ ;  /* 0x0000000b04057899 */ /* 0x000fe400080006ff */
[----:B------:R-:W-:Y:S01]  /*08f0*/  USHF.L.U32 UR4, UR4, 0x1, URZ ;  /* 0x0000000104047899 */ /* 0x000fe200080006ff */
[----:B------:R-:W1:Y:S11]  /*0900*/  FENCE.VIEW.ASYNC.S ;  /* 0x00000000000073c6 */ /* 0x000e760000000000 */
[----:B-1----:R2:W1:Y:S01]  /*0910*/  SYNCS.EXCH.64 URZ, [UR6+0x80], UR4 ;  /* 0x0000800406ff75b2 */ /* 0x0024620008000100 */
[----:B------:R2:W1:Y:S02]  /*0920*/  SYNCS.EXCH.64 URZ, [UR6+0x88], UR4 ;  /* 0x0000880406ff75b2 */ /* 0x0004640008000100 */
[----:B--2---:R-:W-:Y:S01]  /*0930*/  NOP ;  /* 0x0000000000007918 */ /* 0x004fe20000000000 */
.L_x_11:
[----:B------:R-:W2:Y:S01]  /*0940*/  SHFL.IDX PT, R2, R159, RZ, 0x1f ;  /* 0x00001fff9f027589 */ /* 0x000ea200000e0000 */
[----:B------:R-:W-:Y:S01]  /*0950*/  NOP ;  /* 0x0000000000007918 */ /* 0x000fe20000000000 */
[----:B--2---:R-:W-:-:S13]  /*0960*/  ISETP.NE.AND P0, PT, R2, 0x4, PT ;  /* 0x000000040200780c */ /* 0x004fda0003f05270 */
[----:B------:R-:W-:Y:S05]  /*0970*/  @P0 BRA `(.L_x_12) ;  /* 0x00000000004c0947 */ /* 0x000fea0003800000 */
[----:B-1----:R-:W1:Y:S01]  /*0980*/  S2UR UR6, SR_CgaCtaId ;  /* 0x00000000000679c3 */ /* 0x002e620000008800 */
[----:B------:R-:W-:Y:S01]  /*0990*/  UMOV UR4, 0x1e0 ;  /* 0x000001e000047882 */ /* 0x000fe20000000000 */
[----:B------:R-:W-:Y:S01]  /*09a0*/  UMOV UR5, 0x400 ;  /* 0x0000040000057882 */ /* 0x000fe20000000000 */
[----:B------:R-:W-:Y:S01]  /*09b0*/  USEL UR4, UR4, 0x1a0, UP3 ;  /* 0x000001a004047887 */ /* 0x000fe20009800000 */
[----:B------:R-:W-:Y:S01]  /*09c0*/  UMOV UR8, 0x1 ;  /* 0x0000000100087882 */ /* 0x000fe20000000000 */
[----:B------:R-:W-:Y:S01]  /*09d0*/  ELECT P0, URZ, PT ;  /* 0x0000000000ff782f */ /* 0x000fe20003800000 */
[----:B------:R-:W-:-:S04]  /*09e0*/  UIADD3 UR8, UPT, UPT, -UR8, 0x100000, URZ ;  /* 0x0010000008087890 */ /* 0x000fc8000fffe1ff */
[----:B------:R-:W-:Y:S02]  /*09f0*/  USHF.L.U32 UR9, UR8, 0xb, URZ ;  /* 0x0000000b08097899 */ /* 0x000fe400080006ff */
[----:B------:R-:W-:Y:S02]  /*0a00*/  USHF.L.U32 UR8, UR8, 0x1, URZ ;  /* 0x0000000108087899 */ /* 0x000fe400080006ff */
[----:B-1----:R-:W-:Y:S02]  /*0a10*/  ULEA UR6, UR6, UR5, 0x18 ;  /* 0x0000000506067291 */ /* 0x002fe4000f8ec0ff */
[----:B------:R-:W-:-:S04]  /*0a20*/  UIADD3 UR4, UPT, UPT, -UR4, 0x100000, URZ ;  /* 0x0010000004047890 */ /* 0x000fc8000fffe1ff */
[----:B------:R-:W-:Y:S02]  /*0a30*/  USHF.L.U32 UR5, UR4, 0xb, URZ ;  /* 0x0000000b04057899 */ /* 0x000fe400080006ff */
[----:B------:R-:W-:Y:S01]  /*0a40*/  USHF.L.U32 UR4, UR4, 0x1, URZ ;  /* 0x0000000104047899 */ /* 0x000fe200080006ff */
[----:B------:R-:W1:Y:S03]  /*0a50*/  FENCE.VIEW.ASYNC.S ;  /* 0x00000000000073c6 */ /* 0x000e660000000000 */
[----:B-1----:R2:W1:Y:S08]  /*0a60*/  SYNCS.EXCH.64 URZ, [UR6+0x90], UR8 ;  /* 0x0000900806ff75b2 */ /* 0x0024700008000100 */
[----:B------:R2:W1:Y:S01]  /*0a70*/  SYNCS.EXCH.64 URZ, [UR6+0xa0], UR4 ;  /* 0x0000a00406ff75b2 */ /* 0x0004620008000100 */
[----:B------:R2:W1:Y:S01]  /*0a80*/  SYNCS.EXCH.64 URZ, [UR6+0x98], UR8 ;  /* 0x0000980806ff75b2 */ /* 0x0004620008000100 */
[----:B------:R2:W1:Y:S02]  /*0a90*/  SYNCS.EXCH.64 URZ, [UR6+0xa8], UR4 ;  /* 0x0000a80406ff75b2 */ /* 0x0004640008000100 */
[----:B--2---:R-:W-:Y:S01]  /*0aa0*/  NOP ;  /* 0x0000000000007918 */ /* 0x004fe20000000000 */
.L_x_12:
        /* <DEDUP_REMOVED lines=20> */
[----:B------:R2:W1:Y:S01]  /*0bf0*/  SYNCS.EXCH.64 URZ, [UR4+0xd8], UR6 ;  /* 0x0000d80604ff75b2 */ /* 0x0004620008000100 */
[----:B------:R2:W1:Y:S01]  /*0c00*/  SYNCS.EXCH.64 URZ, [UR4+0xc0], UR8 ;  /* 0x0000c00804ff75b2 */ /* 0x0004620008000100 */
[----:B------:R2:W1:Y:S01]  /*0c10*/  SYNCS.EXCH.64 URZ, [UR4+0xe0], UR6 ;  /* 0x0000e00604ff75b2 */ /* 0x0004620008000100 */
[----:B------:R2:W1:Y:S01]  /*0c20*/  SYNCS.EXCH.64 URZ, [UR4+0xc8], UR8 ;  /* 0x0000c80804ff75b2 */ /* 0x0004620008000100 */
[----:B------:R2:W1:Y:S02]  /*0c30*/  SYNCS.EXCH.64 URZ, [UR4+0xe8], UR6 ;  /* 0x0000e80604ff75b2 */ /* 0x0004640008000100 */
[----:B--2---:R-:W-:Y:S01]  /*0c40*/  NOP ;  /* 0x0000000000007918 */ /* 0x004fe20000000000 */
.L_x_13:
[----:B------:R-:W2:Y:S01]  /*0c50*/  SHFL.IDX PT, R2, R159, RZ, 0x1f ;  /* 0x00001fff9f027589 */ /* 0x000ea200000e0000 */
[----:B------:R-:W1:Y:S01]  /*0c60*/  S2UR UR45, SR_CgaCtaId ;  /* 0x00000000002d79c3 */ /* 0x000e620000008800 */
[----:B------:R-:W-:Y:S01]  /*0c70*/  NOP ;  /* 0x0000000000007918 */ /* 0x000fe20000000000 */
[----:B--2---:R-:W-:-:S13]  /*0c80*/  ISETP.NE.AND P0, PT, R2, 0x3, PT ;  /* 0x000000030200780c */ /* 0x004fda0003f05270 */
[----:B-1----:R-:W-:Y:S05]  /*0c90*/  @P0 BRA `(.L_x_14) ;  /* 0x0000000000340947 */ /* 0x002fea0003800000 */
[----:B------:R-:W-:Y:S01]  /*0ca0*/  UMOV UR4, 0x400 ;  /* 0x0000040000047882 */ /* 0x000fe20000000000 */
[----:B------:R-:W-:Y:S01]  /*0cb0*/  UMOV UR6, 0x20 ;  /* 0x0000002000067882 */ /* 0x000fe20000000000 */
[----:B------:R-:W-:Y:S02]  /*0cc0*/  ULEA UR4, UR45, UR4, 0x18 ;  /* 0x000000042d047291 */ /* 0x000fe4000f8ec0ff */
[----:B------:R-:W-:-:S04]  /*0cd0*/  UIADD3 UR6, UPT, UPT, -UR6, 0x100000, URZ ;  /* 0x0010000006067890 */ /* 0x000fc8000fffe1ff */
[----:B------:R-:W-:Y:S02]  /*0ce0*/  USHF.L.U32 UR7, UR6, 0xb, URZ ;  /* 0x0000000b06077899 */ /* 0x000fe400080006ff */
[----:B------:R-:W-:Y:S01]  /*0cf0*/  USHF.L.U32 UR6, UR6, 0x1, URZ ;  /* 0x0000000106067899 */ /* 0x000fe200080006ff */
[----:B------:R-:W-:Y:S01]  /*0d00*/  ELECT P0, URZ, PT ;  /* 0x0000000000ff782f */ /* 0x000fe20003800000 */
[----:B------:R-:W1:Y:S10]  /*0d10*/  FENCE.VIEW.ASYNC.S ;  /* 0x00000000000073c6 */ /* 0x000e740000000000 */
[----:B-1----:R1:W2:Y:S01]  /*0d20*/  SYNCS.EXCH.64 URZ, [UR4+0xf0], UR6 ;  /* 0x0000f00604ff75b2 */ /* 0x0022a20008000100 */
[----:B------:R1:W1:Y:S01]  /*0d30*/  SYNCS.EXCH.64 URZ, [UR4+0x100], UR6 ;  /* 0x0001000604ff75b2 */ /* 0x0002620008000100 */
[----:B------:R1:W1:Y:S01]  /*0d40*/  SYNCS.EXCH.64 URZ, [UR4+0xf8], UR6 ;  /* 0x0000f80604ff75b2 */ /* 0x0002620008000100 */
[----:B------:R1:W1:Y:S01]  /*0d50*/  SYNCS.EXCH.64 URZ, [UR4+0x108], UR6 ;  /* 0x0001080604ff75b2 */ /* 0x0002620008000100 */
[----:B------:R-:W-:Y:S01]  /*0d60*/  NOP ;  /* 0x0000000000007918 */ /* 0x000fe20000000000 */
.L_x_14:
[----:B-1----:R-:W1:Y:S01]  /*0d70*/  LDCU UR4, c[0x0][0x36c] ;  /* 0x00006d80ff0477ac */ /* 0x002e620008000800 */
[----:B------:R-:W-:Y:S01]  /*0d80*/  ISETP.NE.OR P3, PT, R0, 0x2, !P3 ;  /* 0x000000020000780c */ /* 0x000fe20005f65670 */
[----:B------:R-:W-:Y:S01]  /*0d90*/  NOP ;  /* 0x0000000000007918 */ /* 0x000fe20000000000 */
[----:B------:R-:W-:Y:S01]  /*0da0*/  LOP3.LUT R0, R170, 0x1f, RZ, 0xc0, !PT ;  /* 0x0000001faa007812 */ /* 0x000fe200078ec0ff */
[----:B------:R-:W-:Y:S02]  /*0db0*/  UISETP.NE.AND UP4, UPT, UR17, URZ, UPT ;  /* 0x000000ff1100728c */ /* 0x000fe4000bf85270 */
[----:B-1----:R-:W-:-:S09]  /*0dc0*/  UISETP.EQ.U32.AND UP5, UPT, UR4, 0x1, UPT ;  /* 0x000000010400788c */ /* 0x002fd2000bfa2070 */
[----:B------:R-:W-:Y:S05]  /*0dd0*/  BRA.U !UP5, `(.L_x_15) ;  /* 0x000000010d087547 */ /* 0x000fea000b800000 */
[----:B--234-:R-:W-:Y:S01]  /*0de0*/  UCGABAR_ARV ;  /* 0x00000000000079c7 */ /* 0x01cfe20008000000 */
[----:B------:R-:W-:Y:S05]  /*0df0*/  BRA `(.L_x_16) ;  /* 0x0000000000047947 */ /* 0x000fea0003800000 */
.L_x_15:
[----:B--234-:R-:W-:Y:S01]  /*0e00*/  NOP ;  /* 0x0000000000007918 */ /* 0x01cfe20000000000 */
.L_x_16:
[----:B------:R-:W1:Y:S01]  /*0e10*/  S2UR UR7, SR_CTAID.X ;  /* 0x00000000000779c3 */ /* 0x000e620000002500 */
[----:B------:R-:W-:-:S05]  /*0e20*/  CS2R.32 R160, SR_CgaSize ;  /* 0x0000000000a07805 */ /* 0x000fca0000008a00 */
[----:B------:R-:W-:-:S05]  /*0e30*/  IMAD R160, R160, -0xa0, RZ ;  /* 0xffffff60a0a07824 */ /* 0x000fca00078e02ff */
[----:B------:R-:W-:-:S14]  /*0e40*/  R2UR UR5, R160 ;  /* 0x00000000a00572ca */ /* 0x000fdc00000e0000 */
[----:B------:R-:W2:Y:S01]  /*0e50*/  LDCU UR5, c[0x0][UR5+0x2b0] ;  /* 0x00005600050577ac */ /* 0x000ea20008000800 */
[----:B------:R-:W-:-:S05]  /*0e60*/  CS2R.32 R160, SR_CgaSize ;  /* 0x0000000000a07805 */ /* 0x000fca0000008a00 */
[----:B------:R-:W-:-:S05]  /*0e70*/  IMAD R160, R160, -0xa0, RZ ;  /* 0xffffff60a0a07824 */ /* 0x000fca00078e02ff */
[----:B------:R-:W-:-:S14]  /*0e80*/  R2UR UR4, R160 ;  /* 0x00000000a00472ca */ /* 0x000fdc00000e0000 */
[----:B------:R-:W3:Y:S01]  /*0e90*/  LDCU UR4, c[0x0][UR4+0x2b4] ;  /* 0x00005680040477ac */ /* 0x000ee20008000800 */
[----:B------:R-:W4:Y:S01]  /*0ea0*/  S2UR UR8, SR_CTAID.Y ;  /* 0x00000000000879c3 */ /* 0x000f220000002600 */
[----:B------:R-:W-:-:S05]  /*0eb0*/  CS2R.32 R160, SR_CgaSize ;  /* 0x0000000000a07805 */ /* 0x000fca0000008a00 */
[----:B------:R-:W-:-:S05]  /*0ec0*/  IMAD R160, R160, -0xa0, RZ ;  /* 0xffffff60a0a07824 */ /* 0x000fca00078e02ff */
[----:B------:R-:W-:-:S14]  /*0ed0*/  R2UR UR9, R160 ;  /* 0x00000000a00972ca */ /* 0x000fdc00000e0000 */
[----:B------:R-:W3:Y:S01]  /*0ee0*/  LDCU UR9, c[0x0][UR9+0x2a0] ;  /* 0x00005400090977ac */ /* 0x000ee20008000800 */
[----:B------:R-:W3:Y:S01]  /*0ef0*/  LDCU UR21, c[0x0][0xb24] ;  /* 0x00016480ff1577ac */ /* 0x000ee20008000800 */
[----:B------:R-:W1:Y:S01]  /*0f00*/  S2UR UR36, SR_CTAID.Z ;  /* 0x00000000002479c3 */ /* 0x000e620000002700 */
[----:B------:R-:W-:-:S05]  /*0f10*/  CS2R.32 R160, SR_CgaSize ;  /* 0x0000000000a07805 */ /* 0x000fca0000008a00 */
[----:B------:R-:W-:-:S05]  /*0f20*/  IMAD R160, R160, -0xa0, RZ ;  /* 0xffffff60a0a07824 */ /* 0x000fca00078e02ff */
[----:B------:R-:W-:-:S14]  /*0f30*/  R2UR UR63, R160 ;  /* 0x00000000a03f72ca */ /* 0x000fdc00000e0000 */
[----:B------:R-:W3:Y:S01]  /*0f40*/  LDCU UR63, c[0x0][UR63+0x2a4] ;  /* 0x000054803f3f77ac */ /* 0x000ee20008000800 */
[----:B------:R-:W3:Y:S01]  /*0f50*/  LDCU UR42, c[0x0][0xb24] ;  /* 0x00016480ff2a77ac */ /* 0x000ee20008000800 */
[----:B-1----:R-:W-:Y:S01]  /*0f60*/  I2FP.F32.U32 R3, UR7 ;  /* 0x0000000700037c45 */ /* 0x002fe20008201000 */
[----:B------:R-:W1:Y:S04]  /*0f70*/  LDCU UR28, c[0x0][0xb30] ;  /* 0x00016600ff1c77ac */ /* 0x000e680008000800 */
[----:B--2---:R-:W-:Y:S01]  /*0f80*/  FMUL R3, R3, UR5 ;  /* 0x0000000503037c20 */ /* 0x004fe20008400000 */
[----:B------:R-:W-:Y:S01]  /*0f90*/  USHF.L.U32 UR26, UR45, 0xd, URZ ;  /* 0x0000000d2d1a7899 */ /* 0x000fe200080006ff */
[----:B----4-:R-:W-:Y:S01]  /*0fa0*/  I2FP.F32.U32 R2, UR8 ;  /* 0x0000000800027c45 */ /* 0x010fe20008201000 */
[----:B---3--:R-:W-:-:S03]  /*0fb0*/  UISETP.GE.AND UP2, UPT, UR21, 0x1, UPT ;  /* 0x000000011500788c */ /* 0x008fc6000bf46270 */
[----:B------:R-:W2:Y:S01]  /*0fc0*/  F2I.U32.TRUNC.NTZ R3, R3 ;  /* 0x0000000300037305 */ /* 0x000ea2000020f000 */
[----:B------:R-:W-:Y:S01]  /*0fd0*/  UMOV UR16, UR7 ;  /* 0x0000000700107c82 */ /* 0x000fe20008000000 */
[----:B------:R-:W-:Y:S01]  /*0fe0*/  FMUL R2, R2, UR4 ;  /* 0x0000000402027c20 */ /* 0x000fe20008400000 */
[----:B------:R-:W-:-:S05]  /*0ff0*/  UMOV UR20, UR8 ;  /* 0x0000000800147c82 */ /* 0x000fca0008000000 */
[----:B------:R-:W3:Y:S01]  /*1000*/  F2I.U32.TRUNC.NTZ R2, R2 ;  /* 0x0000000200027305 */ /* 0x000ee2000020f000 */
[----:B--2---:R-:W-:Y:S02]  /*1010*/  R2UR UR4, R3 ;  /* 0x00000000030472ca */ /* 0x004fe400000e0000 */
[----:B---3--:R-:W-:Y:S02]  /*1020*/  R2UR UR6, R2 ;  /* 0x00000000020672ca */ /* 0x008fe400000e0000 */
[----:B------:R-:W-:-:S09]  /*1030*/  PRMT R2, RZ, 0x7610, R2 ;  /* 0x00007610ff027816 */ /* 0x000fd20000000002 */
[----:B------:R-:W-:-:S04]  /*1040*/  UIADD3 UR5, UPT, UPT, -UR4, URZ, URZ ;  /* 0x000000ff04057290 */ /* 0x000fc8000fffe1ff */
[----:B------:R-:W-:Y:S02]  /*1050*/  UIMAD UR5, UR9, UR5, UR7 ;  /* 0x00000005090572a4 */ /* 0x000fe4000f8e0207 */
[----:B------:R-:W-:-:S04]  /*1060*/  UIADD3 UR4, UPT, UPT, -UR6, URZ, URZ ;  /* 0x000000ff06047290 */ /* 0x000fc8000fffe1ff */
[----:B------:R-:W-:Y:S01]  /*1070*/  IMAD.U32 R160, RZ, RZ, UR5 ;  /* 0x00000005ffa07e24 */ /* 0x000fe2000f8e00ff */
[----:B------:R-:W-:Y:S01]  /*1080*/  UIMAD UR63, UR63, UR4, UR8 ;  /* 0x000000043f3f72a4 */ /* 0x000fe2000f8e0208 */
[----:B-1----:R-:W-:Y:S11]  /*1090*/  BRA.U UP4, `(.L_x_17) ;  /* 0x0000000104287547 */ /* 0x002ff6000b800000 */
[----:B------:R-:W-:Y:S01]  /*10a0*/  R2UR UR4, R160 ;  /* 0x00000000a00472ca */ /* 0x000fe200000e0000 */
[----:B------:R-:W-:Y:S02]  /*10b0*/  UISETP.NE.AND UP0, UPT, UR63, URZ, UPT ;  /* 0x000000ff3f00728c */ /* 0x000fe4000bf05270 */
[----:B------:R-:W-:-:S10]  /*10c0*/  UISETP.NE.AND UP1, UPT, UR63, 0x1, UPT ;  /* 0x000000013f00788c */ /* 0x000fd4000bf25270 */
[----:B------:R-:W-:-:S04]  /*10d0*/  UISETP.EQ.OR UP0, UPT, UR4, URZ, !UP0 ;  /* 0x000000ff0400728c */ /* 0x000fc8000c702670 */
[----:B------:R-:W-:Y:S02]  /*10e0*/  USEL UR5, URZ, 0x1, !UP0 ;  /* 0x00000001ff057887 */ /* 0x000fe4000c000000 */
[----:B------:R-:W-:Y:S02]  /*10f0*/  UISETP.NE.AND UP0, UPT, UR4, URZ, UPT ;  /* 0x000000ff0400728c */ /* 0x000fe4000bf05270 */
[----:B------:R-:W-:-:S04]  /*1100*/  USEL UR4, URZ, 0x2, UP1 ;  /* 0x00000002ff047887 */ /* 0x000fc80008800000 */
[----:B------:R-:W-:-:S04]  /*1110*/  USEL UR4, UR4, 0x2, UP0 ;  /* 0x0000000204047887 */ /* 0x000fc80008000000 */
[----:B------:R-:W-:-:S06]  /*1120*/  UIADD3 UR4, UPT, UPT, UR5, UR4, URZ ;  /* 0x0000000405047290 */ /* 0x000fcc000fffe0ff */
[----:B------:R-:W-:Y:S02]  /*1130*/  MOV R2, UR4 ;  /* 0x0000000400027c02 */ /* 0x000fe40008000f00 */
.L_x_17:
[----:B------:R-:W-:Y:S05]  /*1140*/  BRA.U !UP2, `(.L_x_18) ;  /* 0x000000010ad47547 */ /* 0x000fea000b800000 */
[----:B------:R-:W1:Y:S01]  /*1150*/  LDCU.128 UR12, c[0x0][0xb10] ;  /* 0x00016200ff0c77ac */ /* 0x000e620008000c00 */
[----:B------:R-:W2:Y:S01]  /*1160*/  LDCU UR6, c[0x0][0x370] ;  /* 0x00006e00ff0677ac */ /* 0x000ea20008000800 */
[----:B------:R-:W3:Y:S01]  /*1170*/  LDCU UR5, c[0x0][0x374] ;  /* 0x00006e80ff0577ac */ /* 0x000ee20008000800 */
[----:B------:R-:W4:Y:S01]  /*1180*/  LDCU UR27, c[0x0][0xb0c] ;  /* 0x00016180ff1b77ac */ /* 0x000f220008000800 */
[----:B------:R-:W4:Y:S01]  /*1190*/  LDCU UR4, c[0x0][0xb20] ;  /* 0x00016400ff0477ac */ /* 0x000f220008000800 */
[----:B------:R-:W4:Y:S01]  /*11a0*/  LDCU.64 UR8, c[0x0][0xb28] ;  /* 0x00016500ff0877ac */ /* 0x000f220008000a00 */
[----:B-1----:R-:W-:Y:S02]  /*11b0*/  UISETP.NE.AND UP0, UPT, UR14, 0x1, UPT ;  /* 0x000000010e00788c */ /* 0x002fe4000bf05270 */
[----:B---3--:R-:W-:Y:S02]  /*11c0*/  UIMAD.WIDE.U32 UR10, UR5, UR15, URZ ;  /* 0x0000000f050a72a5 */ /* 0x008fe4000f8e00ff */
[----:B--2---:R-:W-:-:S02]  /*11d0*/  UIMAD.WIDE.U32 UR22, UR6, UR12, URZ ;  /* 0x0000000c061672a5 */ /* 0x004fc4000f8e00ff */
[----:B----4-:R-:W-:Y:S02]  /*11e0*/  UISETP.NE.AND UP1, UPT, UR27, 0x1, UPT ;  /* 0x000000011b00788c */ /* 0x010fe4000bf25270 */
[----:B------:R-:W-:Y:S01]  /*11f0*/  UISETP.NE.AND UP2, UPT, UR21, 0x1, UPT ;  /* 0x000000011500788c */ /* 0x000fe2000bf45270 */
[----:B------:R-:W-:Y:S02]  /*1200*/  UMOV UR10, UR11 ;  /* 0x0000000b000a7c82 */ /* 0x000fe40008000000 */
[----:B------:R-:W-:Y:S01]  /*1210*/  UMOV UR22, UR23 ;  /* 0x0000001700167c82 */ /* 0x000fe20008000000 */
[----:B------:R-:W-:Y:S02]  /*1220*/  @UP0 USHF.R.U32.HI UR5, URZ, UR4, UR10 ;  /* 0x00000004ff050299 */ /* 0x000fe4000801160a */
[----:B------:R-:W-:Y:S02]  /*1230*/  UIMAD.WIDE.U32 UR24, UR20, UR15, URZ ;  /* 0x0000000f141872a5 */ /* 0x000fe4000f8e00ff */
[----:B------:R-:W-:-:S02]  /*1240*/  UIMAD.WIDE.U32 UR10, UR5, UR8, URZ ;  /* 0x00000008050a72a5 */ /* 0x000fc4000f8e00ff */
[----:B------:R-:W-:Y:S02]  /*1250*/  @UP1 USHF.R.U32.HI UR6, URZ, UR13, UR22 ;  /* 0x0000000dff061299 */ /* 0x000fe40008011616 */
[----:B------:R-:W-:Y:S02]  /*1260*/  UIMAD.WIDE.U32 UR18, UR16, UR12, URZ ;  /* 0x0000000c101272a5 */ /* 0x000fe4000f8e00ff */
[----:B------:R-:W-:Y:S01]  /*1270*/  UIMAD.WIDE.U32 UR22, UR6, UR8, URZ ;  /* 0x00000008061672a5 */ /* 0x000fe2000f8e00ff */
[----:B------:R-:W-:Y:S01]  /*1280*/  UMOV UR24, UR25 ;  /* 0x0000001900187c82 */ /* 0x000fe20008000000 */
[----:B------:R-:W-:Y:S01]  /*1290*/  UMOV UR10, UR11 ;  /* 0x0000000b000a7c82 */ /* 0x000fe20008000000 */
[----:B------:R-:W-:Y:S02]  /*12a0*/  USHF.R.U32.HI UR24, URZ, UR4, UR24 ;  /* 0x00000004ff187299 */ /* 0x000fe40008011618 */
[----:B------:R-:W-:Y:S02]  /*12b0*/  @UP2 USHF.R.U32.HI UR5, URZ, UR9, UR10 ;  /* 0x00000009ff052299 */ /* 0x000fe4000801160a */
[----:B------:R-:W-:Y:S01]  /*12c0*/  UMOV UR7, UR23 ;  /* 0x0000001700077c82 */ /* 0x000fe20008000000 */
[----:B------:R-:W-:Y:S01]  /*12d0*/  UMOV UR18, UR19 ;  /* 0x0000001300127c82 */ /* 0x000fe20008000000 */
[----:B------:R-:W-:-:S02]  /*12e0*/  @UP2 USHF.R.U32.HI UR6, URZ, UR9, UR7 ;  /* 0x00000009ff062299 */ /* 0x000fc40008011607 */
[----:B------:R-:W-:Y:S02]  /*12f0*/  USHF.R.U32.HI UR13, URZ, UR13, UR18 ;  /* 0x0000000dff0d7299 */ /* 0x000fe40008011612 */
[----:B------:R-:W-:Y:S02]  /*1300*/  USEL UR4, UR20, UR24, !UP0 ;  /* 0x0000001814047287 */ /* 0x000fe4000c000000 */
[----:B------:R-:W-:Y:S02]  /*1310*/  UIMAD UR7, UR5, UR21, URZ ;  /* 0x00000015050772a4 */ /* 0x000fe4000f8e02ff */
[----:B------:R-:W-:Y:S02]  /*1320*/  USEL UR5, UR16, UR13, !UP1 ;  /* 0x0000000d10057287 */ /* 0x000fe4000c800000 */
[----:B------:R-:W-:Y:S02]  /*1330*/  UIMAD UR12, UR6, UR21, URZ ;  /* 0x00000015060c72a4 */ /* 0x000fe4000f8e02ff */
[----:B------:R-:W-:-:S02]  /*1340*/  UISETP.GE.AND UP0, UPT, UR4, UR7, UPT ;  /* 0x000000070400728c */ /* 0x000fc4000bf06270 */
[----:B------:R-:W-:Y:S02]  /*1350*/  UIMAD.WIDE.U32 UR10, UR4, UR8, URZ ;  /* 0x00000008040a72a5 */ /* 0x000fe4000f8e00ff */
[----:B------:R-:W-:Y:S02]  /*1360*/  UISETP.GE.OR UP0, UPT, UR5, UR12, UP0 ;  /* 0x0000000c0500728c */ /* 0x000fe40008706670 */
[----:B------:R-:W-:Y:S02]  /*1370*/  UIMAD.WIDE.U32 UR12, UR5, UR8, URZ ;  /* 0x00000008050c72a5 */ /* 0x000fe4000f8e00ff */
[----:B------:R-:W-:Y:S01]  /*1380*/  UIADD3 UR10, UPT, UPT, -UR4, URZ, URZ ;  /* 0x000000ff040a7290 */ /* 0x000fe2000fffe1ff */
[----:B------:R-:W-:Y:S01]  /*1390*/  UMOV UR8, UR11 ;  /* 0x0000000b00087c82 */ /* 0x000fe20008000000 */
[----:B------:R-:W-:Y:S02]  /*13a0*/  UIADD3 UR11, UPT, UPT, -UR5, URZ, URZ ;  /* 0x000000ff050b7290 */ /* 0x000fe4000fffe1ff */
[----:B------:R-:W-:-:S03]  /*13b0*/  USHF.R.U32.HI UR8, URZ, UR9, UR8 ;  /* 0x00000009ff087299 */ /* 0x000fc60008011608 */
[----:B------:R-:W-:Y:S01]  /*13c0*/  @!UP0 UMOV UR7, UR13 ;  /* 0x0000000d00078c82 */ /* 0x000fe20008000000 */
[----:B------:R-:W-:Y:S02]  /*13d0*/  UIMAD UR20, UR14, UR10, UR20 ;  /* 0x0000000a0e1472a4 */ /* 0x000fe4000f8e0214 */
[----:B------:R-:W-:Y:S02]  /*13e0*/  USEL UR8, UR4, UR8, !UP2 ;  /* 0x0000000804087287 */ /* 0x000fe4000d000000 */
[----:B------:R-:W-:Y:S02]  /*13f0*/  @!UP0 USHF.R.U32.HI UR7, URZ, UR9, UR7 ;  /* 0x00000009ff078299 */ /* 0x000fe40008011607 */
[----:B------:R-:W-:Y:S02]  /*1400*/  UIADD3 UR9, UPT, UPT, -UR8, URZ, URZ ;  /* 0x000000ff08097290 */ /* 0x000fe4000fffe1ff */
[----:B------:R-:W-:Y:S02]  /*1410*/  @!UP0 USEL UR7, UR5, UR7, !UP2 ;  /* 0x0000000705078287 */ /* 0x000fe4000d000000 */
[----:B------:R-:W-:-:S02]  /*1420*/  UIMAD UR9, UR21, UR9, UR4 ;  /* 0x00000009150972a4 */ /* 0x000fc4000f8e0204 */
[----:B------:R-:W-:Y:S02]  /*1430*/  @!UP0 UIADD3 UR8, UPT, UPT, UR8, -UR7, URZ ;  /* 0x8000000708088290 */ /* 0x000fe4000fffe0ff */
[----:B------:R-:W-:Y:S02]  /*1440*/  @!UP0 UIMAD UR6, UR9, UR6, UR7 ;  /* 0x00000006090682a4 */ /* 0x000fe4000f8e0207 */
[----:B------:R-:W-:Y:S02]  /*1450*/  @!UP0 UIMAD UR4, UR8, UR21, UR5 ;  /* 0x00000015080482a4 */ /* 0x000fe4000f8e0205 */
[----:B------:R-:W-:Y:S02]  /*1460*/  UIMAD UR16, UR27, UR11, UR16 ;  /* 0x0000000b1b1072a4 */ /* 0x000fe4000f8e0210 */
[----:B------:R-:W-:Y:S01]  /*1470*/  UIMAD UR20, UR4, UR14, UR20 ;  /* 0x0000000e041472a4 */ /* 0x000fe2000f8e0214 */
[----:B------:R-:W-:Y:S02]  /*1480*/  @!UP0 UMOV UR5, UR6 ;  /* 0x0000000600058c82 */ /* 0x000fe40008000000 */
[----:B------:R-:W-:-:S12]  /*1490*/  UIMAD UR16, UR5, UR27, UR16 ;  /* 0x0000001b051072a4 */ /* 0x000fd8000f8e0210 */
.L_x_18:
[----:B------:R-:W-:Y:S02]  /*14a0*/  UISETP.NE.AND UP1, UPT, UR28, 0x1, UPT ;  /* 0x000000011c00788c */ /* 0x000fe4000bf25270 */
[----:B------:R-:W-:Y:S02]  /*14b0*/  UISETP.NE.AND UP0, UPT, UR17, 0x2, UPT ;  /* 0x000000021100788c */ /* 0x000fe4000bf05270 */
[----:B------:R-:W-:-:S05]  /*14c0*/  ULOP3.LUT UR21, UR26, 0x2000, URZ, 0xc0, !UPT ;  /* 0x000020001a157892 */ /* 0x000fca000f8ec0ff */
[----:B------:R-:W-:Y:S07]  /*14d0*/  BRA.U UP1, `(.L_x_19) ;  /* 0x0000000101447547 */ /* 0x000fee000b800000 */
[----:B------:R-:W1:Y:S01]  /*14e0*/  LDCU.128 UR8, c[0x0][0xb10] ;  /* 0x00016200ff0877ac */ /* 0x000e620008000c00 */
[----:B------:R-:W2:Y:S01]  /*14f0*/  LDCU UR12, c[0x0][0xb0c] ;  /* 0x00016180ff0c77ac */ /* 0x000ea20008000800 */
[----:B------:R-:W3:Y:S01]  /*1500*/  LDCU UR13, c[0x0][0xb20] ;  /* 0x00016400ff0d77ac */ /* 0x000ee20008000800 */
[----:B-1----:R-:W-:Y:S02]  /*1510*/  UIMAD.WIDE.U32 UR6, UR16, UR8, URZ ;  /* 0x00000008100672a5 */ /* 0x002fe4000f8e00ff */
[----:B------:R-:W-:Y:S02]  /*1520*/  UIMAD.WIDE.U32 UR4, UR20, UR11, URZ ;  /* 0x0000000b140472a5 */ /* 0x000fe4000f8e00ff */
[----:B--2---:R-:W-:Y:S02]  /*1530*/  UISETP.NE.AND UP2, UPT, UR12, 0x1, UPT ;  /* 0x000000010c00788c */ /* 0x004fe4000bf45270 */
[----:B------:R-:W-:Y:S01]  /*1540*/  UISETP.NE.AND UP1, UPT, UR10, 0x1, UPT ;  /* 0x000000010a00788c */ /* 0x000fe2000bf25270 */
[----:B------:R-:W-:-:S02]  /*1550*/  UMOV UR6, UR7 ;  /* 0x0000000700067c82 */ /* 0x000fc40008000000 */
[----:B------:R-:W-:Y:S01]  /*1560*/  UMOV UR4, UR5 ;  /* 0x0000000500047c82 */ /* 0x000fe20008000000 */
[----:B------:R-:W-:Y:S02]  /*1570*/  USHF.R.U32.HI UR6, URZ, UR9, UR6 ;  /* 0x00000009ff067299 */ /* 0x000fe40008011606 */
[----:B---3--:R-:W-:Y:S02]  /*1580*/  USHF.R.U32.HI UR4, URZ, UR13, UR4 ;  /* 0x0000000dff047299 */ /* 0x008fe40008011604 */
[----:B------:R-:W-:Y:S02]  /*1590*/  USEL UR5, UR16, UR6, !UP2 ;  /* 0x0000000610057287 */ /* 0x000fe4000d000000 */
[----:B------:R-:W-:-:S04]  /*15a0*/  USEL UR4, UR20, UR4, !UP1 ;  /* 0x0000000414047287 */ /* 0x000fc8000c800000 */
[----:B------:R-:W-:Y:S02]  /*15b0*/  UIADD3 UR6, UPT, UPT, UR5, -UR4, URZ ;  /* 0x8000000405067290 */ /* 0x000fe4000fffe0ff */
[----:B------:R-:W-:Y:S02]  /*15c0*/  UIADD3 UR4, UPT, UPT, -UR5, UR4, URZ ;  /* 0x0000000405047290 */ /* 0x000fe4000fffe1ff */
[----:B------:R-:W-:Y:S02]  /*15d0*/  UIMAD UR20, UR6, UR10, UR20 ;  /* 0x0000000a061472a4 */ /* 0x000fe4000f8e0214 */
[----:B------:R-:W-:-:S12]  /*15e0*/  UIMAD UR16, UR4, UR12, UR16 ;  /* 0x0000000c041072a4 */ /* 0x000fd8000f8e0210 */
.L_x_19:
[----:B------:R-:W-:Y:S05]  /*15f0*/  BRA.U !UP5, `(.L_x_20) ;  /* 0x000000010d0c7547 */ /* 0x000fea000b800000 */
[----:B------:R-:W-:Y:S01]  /*1600*/  UCGABAR_WAIT ;  /* 0x0000000000007dc7 */ /* 0x000fe20008000000 */
[----:B------:R-:W-:Y:S01]  /*1610*/  CCTL.IVALL ;  /* 0x00000000ff00798f */ /* 0x000fe20002000000 */
[----:B------:R-:W-:Y:S05]  /*1620*/  BRA `(.L_x_21) ;  /* 0x0000000000047947 */ /* 0x000fea0003800000 */
.L_x_20:
[----:B------:R-:W-:Y:S06]  /*1630*/  BAR.SYNC.DEFER_BLOCKING 0x0 ;  /* 0x0000000000007b1d */ /* 0x000fec0000010000 */
.L_x_21:
[----:B------:R-:W-:Y:S05]  /*1640*/  BRA.U UP0, `(.L_x_22) ;  /* 0x0000001500087547 */ /* 0x000fea000b800000 */
[----:B------:R-:W1:Y:S01]  /*1650*/  LDCU UR6, c[0x0][0x38c] ;  /* 0x00007180ff0677ac */ /* 0x000e620008000800 */
[----:B------:R-:W-:Y:S01]  /*1660*/  PLOP3.LUT P1, PT, PT, PT, UP3, 0x80, 0x8 ;  /* 0x000000000008781c */ /* 0x000fe20003f2f038 */
[----:B------:R-:W-:Y:S01]  /*1670*/  IMAD.MOV.U32 R12, RZ, RZ, 0x1 ;  /* 0x00000001ff0c7424 */ /* 0x000fe200078e00ff */
[----:B------:R-:W-:Y:S01]  /*1680*/  ISETP.EQ.OR P2, PT, R0, RZ, P3 ;  /* 0x000000ff0000720c */ /* 0x000fe20001f42670 */
[----:B------:R-:W-:Y:S01]  /*1690*/  UISETP.NE.AND UP1, UPT, UR17, URZ, UPT ;  /* 0x000000ff1100728c */ /* 0x000fe2000bf25270 */
[----:B------:R-:W-:Y:S02]  /*16a0*/  PLOP3.LUT P1, PT, P1, PT, PT, 0x8, 0x80 ;  /* 0x000000000080781c */ /* 0x000fe40000f2e170 */
[----:B------:R-:W-:Y:S01]  /*16b0*/  CS2R R10, SRZ ;  /* 0x00000000000a7805 */ /* 0x000fe2000001ff00 */
[----:B------:R-:W-:Y:S01]  /*16c0*/  IMAD.MOV.U32 R9, RZ, RZ, RZ ;  /* 0x000000ffff097224 */ /* 0x000fe200078e00ff */
[----:B------:R-:W2:Y:S01]  /*16d0*/  LDCU UR39, c[0x0][0x370] ;  /* 0x00006e00ff2777ac */ /* 0x000ea20008000800 */
[----:B------:R-:W-:Y:S01]  /*16e0*/  IMAD.MOV.U32 R8, RZ, RZ, 0x1 ;  /* 0x00000001ff087424 */ /* 0x000fe200078e00ff */
[----:B------:R-:W3:Y:S01]  /*16f0*/  LDCU.64 UR28, c[0x0][0x348] ;  /* 0x00006900ff1c77ac */ /* 0x000ee20008000a00 */
[----:B------:R-:W-:-:S02]  /*1700*/  USHF.R.U32.HI UR44, URZ, 0x7, UR21 ;  /* 0x00000007ff2c7899 */ /* 0x000fc40008011615 */
[----:B-1----:R-:W-:Y:S02]  /*1710*/  UIADD3 UR5, UPT, UPT, UR6, 0x7f, URZ ;  /* 0x0000007f06057890 */ /* 0x002fe4000fffe0ff */
[----:B------:R-:W-:Y:S02]  /*1720*/  UIADD3 UR46, UPT, UPT, UR6, 0xfe, URZ ;  /* 0x000000fe062e7890 */ /* 0x000fe4000fffe0ff */
[----:B------:R-:W-:Y:S01]  /*1730*/  USHF.R.S32.HI UR4, URZ, 0x1f, UR5 ;  /* 0x0000001fff047899 */ /* 0x000fe20008011405 */
[----:B------:R-:W1:Y:S03]  /*1740*/  LDCU UR38, c[0x0][0x374] ;  /* 0x00006e80ff2677ac */ /* 0x000e660008000800 */
[----:B------:R-:W-:Y:S02]  /*1750*/  ULEA.HI UR4, UR4, UR5, URZ, 0x7 ;  /* 0x0000000504047291 */ /* 0x000fe4000f8f38ff */
[----:B------:R-:W-:-:S02]  /*1760*/  USEL UR25, UR37, 0x2, UP1 ;  /* 0x0000000225197887 */ /* 0x000fc40008800000 */
[----:B------:R-:W-:Y:S02]  /*1770*/  USHF.R.S32.HI UR41, URZ, 0x7, UR4 ;  /* 0x00000007ff297899 */ /* 0x000fe40008011404 */
[----:B------:R-:W-:Y:S02]  /*1780*/  UIADD3 UR4, UPT, UPT, UR6, -0x1, URZ ;  /* 0xffffffff06047890 */ /* 0x000fe4000fffe0ff */
[----:B------:R-:W-:Y:S02]  /*1790*/  UISETP.LT.U32.AND UP0, UPT, UR41, 0x6, UPT ;  /* 0x000000062900788c */ /* 0x000fe4000bf01070 */
[----:B------:R-:W-:Y:S02]  /*17a0*/  UISETP.GE.U32.AND UP2, UPT, UR4, -0xff, UPT ;  /* 0xffffff010400788c */ /* 0x000fe4000bf46070 */
[----:B------:R-:W-:Y:S01]  /*17b0*/  USEL UR40, UR41, 0x6, UP0 ;  /* 0x0000000629287887 */ /* 0x000fe20008000000 */
[----:B------:R-:W-:-:S03]  /*17c0*/  UMOV UR5, URZ ;  /* 0x000000ff00057c82 */ /* 0x000fc60008000000 */
[----:B------:R-:W-:Y:S02]  /*17d0*/  UIADD3 UR24, UPT, UPT, UR40, -0x1, URZ ;  /* 0xffffffff28187890 */ /* 0x000fe4000fffe0ff */
[----:B------:R-:W-:-:S03]  /*17e0*/  UIADD3 UR43, UPT, UPT, UR41, -UR40, URZ ;  /* 0x80000028292b7290 */ /* 0x000fc6000fffe0ff */
[----:B------:R-:W-:-:S04]  /*17f0*/  @UP2 UIADD3 UR24, UPT, UPT, UR40, URZ, URZ ;  /* 0x000000ff28182290 */ /* 0x000fc8000fffe0ff */
[----:B-123--:R-:W-:-:S12]  /*1800*/  UIADD3 UR24, UPT, UPT, UR24, 0x1, URZ ;  /* 0x0000000118187890 */ /* 0x00efd8000fffe0ff */
.L_x_42:
[----:B------:R-:W-:Y:S01]  /*1810*/  UISETP.NE.AND UP0, UPT, UR45, URZ, UPT ;  /* 0x000000ff2d00728c */ /* 0x000fe2000bf05270 */
[----:B-1----:R-:W1:Y:S08]  /*1820*/  S2UR UR45, SR_CgaCtaId ;  /* 0x00000000002d79c3 */ /* 0x002e700000008800 */
[----:B------:R-:W-:Y:S05]  /*1830*/  BRA.U UP0, `(.L_x_23) ;  /* 0x0000000100347547 */ /* 0x000fea000b800000 */
[----:B------:R-:W2:Y:S01]  /*1840*/  S2R R0, SR_CgaCtaId ;  /* 0x0000000000007919 */ /* 0x000ea20000008800 */
[----:B------:R-:W-:Y:S02]  /*1850*/  MOV R3, 0x400 ;  /* 0x0000040000037802 */ /* 0x000fe40000000f00 */
[----:B------:R-:W-:Y:S02]  /*1860*/  SHF.L.U32 R2, R8, 0x1f, RZ ;  /* 0x0000001f08027819 */ /* 0x000fe400000006ff */
[----:B--2---:R-:W-:-:S05]  /*1870*/  LEA R0, R0, R3, 0x18 ;  /* 0x0000000300007211 */ /* 0x004fca00078ec0ff */
[----:B------:R-:W-:-:S04]  /*1880*/  IMAD R3, R9, 0x8, R0 ;  /* 0x0000000809037824 */ /* 0x000fc800078e0200 */
[----:B------:R-:W2:Y:S02]  /*1890*/  SYNCS.PHASECHK.TRANS64.TRYWAIT P0, [R3+URZ+0x100], R2 ;  /* 0x00010002030075a7 */ /* 0x000ea400080011ff */
[----:B--2---:R-:W-:Y:S05]  /*18a0*/  @!P0 BRA `(.L_x_24) ;  /* 0x0000007000588947 */ /* 0x004fea0003800000 */
.L_x_115:
[----:B------:R-:W-:Y:S01]  /*18b0*/  VIADD R9, R9, 0x1 ;  /* 0x0000000109097836 */ /* 0x000fe20000000000 */
[----:B------:R2:W-:Y:S04]  /*18c0*/  SYNCS.ARRIVE.TRANS64.A1T0 RZ, [R3+URZ+0xf0], RZ ;  /* 0x0000f0ff03ff79a7 */ /* 0x0005e800081000ff */
[----:B------:R-:W-:-:S04]  /*18d0*/  ISETP.NE.AND P0, PT, R9, 0x2, PT ;  /* 0x000000020900780c */ /* 0x000fc80003f05270 */
[----:B------:R-:W-:Y:S02]  /*18e0*/  SEL R9, R9, RZ, P0 ;  /* 0x000000ff09097207 */ /* 0x000fe40000000000 */
[----:B--2---:R-:W-:-:S04]  /*18f0*/  SEL R3, RZ, 0x1, P0 ;  /* 0x00000001ff037807 */ /* 0x004fc80000000000 */
[----:B------:R-:W-:-:S07]  /*1900*/  LOP3.LUT R8, R8, R3, RZ, 0x3c, !PT ;  /* 0x0000000308087212 */ /* 0x000fce00078e3cff */
.L_x_23:
[----:B------:R-:W-:Y:S01]  /*1910*/  UMOV UR6, 0x400 ;  /* 0x0000040000067882 */ /* 0x000fe20000000000 */
[----:B------:R-:W-:Y:S01]  /*1920*/  SHF.L.U32 R0, R12, 0x1f, RZ ;  /* 0x0000001f0c007819 */ /* 0x000fe200000006ff */
[----:B-1----:R-:W-:Y:S02]  /*1930*/  ULEA UR6, UR45, UR6, 0x18 ;  /* 0x000000062d067291 */ /* 0x002fe4000f8ec0ff */
[----:B------:R-:W-:Y:S02]  /*1940*/  UISETP.GE.U32.AND UP0, UPT, UR46, 0xff, UPT ;  /* 0x000000ff2e00788c */ /* 0x000fe4000bf06070 */
[----:B------:R-:W-:Y:S02]  /*1950*/  ULEA UR4, UR5, UR6, 0x3 ;  /* 0x0000000605047291 */ /* 0x000fe4000f8e18ff */
[----:B------:R-:W-:Y:S02]  /*1960*/  USHF.L.U32 UR11, UR20, 0x7, URZ ;  /* 0x00000007140b7899 */ /* 0x000fe400080006ff */
[----:B------:R-:W-:Y:S01]  /*1970*/  ULEA UR35, UR16, UR44, 0x7 ;  /* 0x0000002c10237291 */ /* 0x000fe2000f8e38ff */
[----:B------:R-:W-:-:S04]  /*1980*/  UMOV UR13, URZ ;  /* 0x000000ff000d7c82 */ /* 0x000fc80008000000 */
[----:B------:R1:W2:Y:S01]  /*1990*/  SYNCS.PHASECHK.TRANS64.TRYWAIT P0, [UR4+0x30], R0 ;  /* 0x00003000ff0075a7 */ /* 0x0002a20008001104 */
[----:B------:R-:W-:Y:S06]  /*19a0*/  BRA.U !UP0, `(.L_x_25) ;  /* 0x0000000108bc7547 */ /* 0x000fec000b800000 */
[----:B------:R-:W-:Y:S01]  /*19b0*/  UMOV UR7, URZ ;  /* 0x000000ff00077c82 */ /* 0x000fe20008000000 */
[----:B------:R-:W-:-:S05]  /*19c0*/  UMOV UR4, UR5 ;  /* 0x0000000500047c82 */ /* 0x000fca0008000000 */
.L_x_31:
[----:B------:R-:W-:Y:S01]  /*19d0*/  ULEA UR33, UR4, UR6, 0x3 ;  /* 0x0000000604217291 */ /* 0x000fe2000f8e18ff */
[----:B--2---:R-:W-:Y:S01]  /*19e0*/  @!P3 MOV R2, 0x8000 ;  /* 0x000080000002b802 */ /* 0x004fe20000000f00 */
[----:B--2-4-:R-:W-:Y:S10]  /*19f0*/  @P0 BRA `(.L_x_26) ;  /* 0x00000000000c0947 */ /* 0x014ff40003800000 */
[----:B------:R-:W-:-:S04]  /*1a00*/  SHF.L.U32 R3, R12, 0x1f, RZ ;  /* 0x0000001f0c037819 */ /* 0x000fc800000006ff */
[----:B------:R-:W2:Y:S02]  /*1a10*/  SYNCS.PHASECHK.TRANS64.TRYWAIT P0, [UR33+0x30], R3 ;  /* 0x00003003ff0075a7 */ /* 0x000ea40008001121 */
[----:B--2---:R-:W-:Y:S05]  /*1a20*/  @!P0 BRA `(.L_x_27) ;  /* 0x00000070000c8947 */ /* 0x004fea0003800000 */
.L_x_26:
[----:B------:R2:W-:Y:S01]  /*1a30*/  @!P3 SYNCS.ARRIVE.TRANS64 RZ, [UR33], R2 ;  /* 0x00000002ffffb9a7 */ /* 0x0005e20008000021 */
[----:B------:R-:W-:-:S04]  /*1a40*/  ULOP3.LUT UR5, UR25, 0x2, URZ, 0xfc, !UPT ;  /* 0x0000000219057892 */ /* 0x000fc8000f8efcff */
[----:B------:R-:W-:-:S09]  /*1a50*/  UISETP.NE.AND UP0, UPT, UR5, 0x2, UPT ;  /* 0x000000020500788c */ /* 0x000fd2000bf05270 */
[----:B------:R-:W-:Y:S05]  /*1a60*/  BRA.U UP0, `(.L_x_28) ;  /* 0x0000000100047547 */ /* 0x000fea000b800000 */
[----:B------:R-:W-:Y:S05]  /*1a70*/  BPT.TRAP 0x1 ;  /* 0x000000040000795c */ /* 0x000fea0000300000 */
.L_x_28:
[----:B------:R-:W-:Y:S04]  /*1a80*/  BSSY.RECONVERGENT B0, `(.L_x_29) ;  /* 0x0000003000007945 */ /* 0x000fe80003800200 */
[----:B------:R-:W-:Y:S05]  /*1a90*/  @P2 BRA `(.L_x_30) ;  /* 0x0000000000042947 */ /* 0x000fea0003800000 */
[----:B------:R-:W-:Y:S05]  /*1aa0*/  BPT.TRAP 0x1 ;  /* 0x000000040000795c */ /* 0x000fea0000300000 */
.L_x_30:
[----:B------:R-:W-:Y:S05]  /*1ab0*/  BSYNC.RECONVERGENT B0 ;  /* 0x0000000000007941 */ /* 0x000fea0003800200 */
.L_x_29:
[----:B------:R-:W-:Y:S02]  /*1ac0*/  UIADD3 UR5, UPT, UPT, UR4, 0x1, URZ ;  /* 0x0000000104057890 */ /* 0x000fe4000fffe0ff */
[----:B------:R-:W-:Y:S02]  /*1ad0*/  UIADD3 UR16, UP1, UPT, UR28, 0x80, URZ ;  /* 0x000000801c107890 */ /* 0x000fe4000ff3e0ff */
[----:B------:R-:W-:Y:S02]  /*1ae0*/  UISETP.NE.AND UP0, UPT, UR5, 0x6, UPT ;  /* 0x000000060500788c */ /* 0x000fe4000bf05270 */
[----:B------:R-:W-:Y:S02]  /*1af0*/  USHF.L.U32 UR34, UR7, 0x7, URZ ;  /* 0x0000000707227899 */ /* 0x000fe400080006ff */
[----:B------:R-:W-:Y:S02]  /*1b00*/  USEL UR9, URZ, 0x1, UP0 ;  /* 0x00000001ff097887 */ /* 0x000fe40008000000 */
[----:B------:R-:W-:-:S02]  /*1b10*/  USEL UR5, UR5, URZ, UP0 ;  /* 0x000000ff05057287 */ /* 0x000fc40008000000 */
[----:B------:R-:W-:Y:S02]  /*1b20*/  UIADD3 UR14, UP0, UPT, UR28, 0x180, URZ ;  /* 0x000001801c0e7890 */ /* 0x000fe4000ff1e0ff */
[----:B------:R-:W-:Y:S01]  /*1b30*/  ULEA UR8, UR5, UR6, 0x3 ;  /* 0x0000000605087291 */ /* 0x000fe2000f8e18ff */
[----:B------:R-:W-:Y:S01]  /*1b40*/  LOP3.LUT R12, R12, UR9, RZ, 0x3c, !PT ;  /* 0x000000090c0c7c12 */ /* 0x000fe2000f8e3cff */
[----:B------:R-:W-:Y:S02]  /*1b50*/  UIADD3.X UR17, UPT, UPT, URZ, UR29, URZ, UP1, !UPT ;  /* 0x0000001dff117290 */ /* 0x000fe40008ffe4ff */
[----:B------:R-:W-:Y:S01]  /*1b60*/  UIADD3.X UR15, UPT, UPT, URZ, UR29, URZ, UP0, !UPT ;  /* 0x0000001dff0f7290 */ /* 0x000fe200087fe4ff */
[----:B-1----:R-:W-:Y:S01]  /*1b70*/  SHF.L.U32 R0, R12, 0x1f, RZ ;  /* 0x0000001f0c007819 */ /* 0x002fe200000006ff */
[----:B------:R-:W-:Y:S01]  /*1b80*/  UMOV UR18, 0x0 ;  /* 0x0000000000127882 */ /* 0x000fe20000000000 */
[----:B------:R-:W-:Y:S01]  /*1b90*/  UMOV UR19, 0x10000000 ;  /* 0x1000000000137882 */ /* 0x000fe20000000000 */
[----:B------:R-:W-:Y:S01]  /*1ba0*/  UMOV UR12, UR36 ;  /* 0x00000024000c7c82 */ /* 0x000fe20008000000 */
[----:B------:R3:W4:Y:S01]  /*1bb0*/  SYNCS.PHASECHK.TRANS64.TRYWAIT P0, [UR8+0x30], R0 ;  /* 0x00003000ff0075a7 */ /* 0x0007220008001108 */
[----:B------:R-:W-:Y:S01]  /*1bc0*/  USHF.L.U32 UR8, UR4, 0xe, URZ ;  /* 0x0000000e04087899 */ /* 0x000fe200080006ff */
[----:B------:R-:W-:-:S02]  /*1bd0*/  UMOV UR9, UR33 ;  /* 0x0000002100097c82 */ /* 0x000fc40008000000 */
[----:B------:R-:W-:Y:S01]  /*1be0*/  UMOV UR4, 0x30000 ;  /* 0x0003000000047882 */ /* 0x000fe20000000000 */
[----:B------:R-:W-:Y:S02]  /*1bf0*/  ULOP3.LUT UR32, UR8, UR21, URZ, 0xfc, !UPT ;  /* 0x0000001508207292 */ /* 0x000fe4000f8efcff */
[----:B------:R-:W-:Y:S02]  /*1c00*/  UIADD3 UR8, UPT, UPT, UR6, 0x20400, UR8 ;  /* 0x0002040006087890 */ /* 0x000fe4000fffe008 */
[----:B------:R-:W-:Y:S01]  /*1c10*/  UIADD3 UR32, UPT, UPT, UR6, 0x8400, UR32 ;  /* 0x0000840006207890 */ /* 0x000fe2000fffe020 */
[----:B------:R-:W-:Y:S01]  /*1c20*/  UMOV UR10, UR34 ;  /* 0x00000022000a7c82 */ /* 0x000fe20008000000 */
[----:B------:R-:W-:Y:S01]  /*1c30*/  UIADD3 UR7, UPT, UPT, UR7, 0x1, URZ ;  /* 0x0000000107077890 */ /* 0x000fe2000fffe0ff */
[----:B------:R-:W-:-:S03]  /*1c40*/  UMOV UR13, UR24 ;  /* 0x00000018000d7c82 */ /* 0x000fc60008000000 */
[----:B------:R-:W-:-:S03]  /*1c50*/  UISETP.NE.AND UP0, UPT, UR7, UR24, UPT ;  /* 0x000000180700728c */ /* 0x000fc6000bf05270 */
[----:B------:R1:W-:Y:S01]  /*1c60*/  UTMALDG.3D.MULTICAST [UR32], [UR16], UR4, desc[UR18] ;  /* 0x00001220100073b4 */ /* 0x0003e20008011804 */
[----:B------:R3:W-:Y:S01]  /*1c70*/  UTMALDG.3D [UR8], [UR14], desc[UR18] ;  /* 0x000012080e0075b4 */ /* 0x0007e20008011000 */
[----:B-1----:R-:W-:-:S04]  /*1c80*/  UMOV UR4, UR5 ;  /* 0x0000000500047c82 */ /* 0x002fc80008000000 */
[----:B---3--:R-:W-:Y:S05]  /*1c90*/  BRA.U UP0, `(.L_x_31) ;  /* 0xfffffffd004c7547 */ /* 0x008fea000b83ffff */
.L_x_25:
[----:B------:R-:W-:Y:S01]  /*1ca0*/  ULEA UR4, UR5, UR6, 0x3 ;  /* 0x0000000605047291 */ /* 0x000fe2000f8e18ff */
[----:B-1----:R-:W-:Y:S01]  /*1cb0*/  SHF.L.U32 R0, R12, 0x1f, RZ ;  /* 0x0000001f0c007819 */ /* 0x002fe200000006ff */
[----:B------:R-:W-:Y:S01]  /*1cc0*/  @!P1 SYNCS.ARRIVE.TRANS64.A1T0 RZ, [UR6+0x88], RZ ;  /* 0x000088ffffff99a7 */ /* 0x000fe20008100006 */
[----:B------:R-:W-:-:S06]  /*1cd0*/  UISETP.GT.AND UP0, UPT, UR41, UR40, UPT ;  /* 0x000000282900728c */ /* 0x000fcc000bf04270 */
[----:B--2-4-:R1:W2:Y:S03]  /*1ce0*/  SYNCS.PHASECHK.TRANS64.TRYWAIT P0, [UR4+0x30], R0 ;  /* 0x00003000ff0075a7 */ /* 0x0142a60008001104 */
[----:B------:R-:W-:Y:S05]  /*1cf0*/  BRA.U !UP0, `(.L_x_32) ;  /* 0x0000000108c07547 */ /* 0x000fea000b800000 */
[----:B------:R-:W-:Y:S01]  /*1d00*/  UIADD3 UR26, UPT, UPT, UR43, UR13, URZ ;  /* 0x0000000d2b1a7290 */ /* 0x000fe2000fffe0ff */
[----:B------:R-:W-:-:S11]  /*1d10*/  UMOV UR4, UR5 ;  /* 0x0000000500047c82 */ /* 0x000fd60008000000 */
.L_x_38:
[----:B------:R-:W-:Y:S01]  /*1d20*/  ULEA UR17, UR4, UR6, 0x3 ;  /* 0x0000000604117291 */ /* 0x000fe2000f8e18ff */
[----:B--2---:R-:W-:Y:S01]  /*1d30*/  @!P3 MOV R2, 0x8000 ;  /* 0x000080000002b802 */ /* 0x004fe20000000f00 */
[----:B--2-4-:R-:W-:Y:S10]  /*1d40*/  @P0 BRA `(.L_x_33) ;  /* 0x00000000000c0947 */ /* 0x014ff40003800000 */
[----:B------:R-:W-:-:S04]  /*1d50*/  SHF.L.U32 R3, R12, 0x1f, RZ ;  /* 0x0000001f0c037819 */ /* 0x000fc800000006ff */
[----:B------:R-:W2:Y:S02]  /*1d60*/  SYNCS.PHASECHK.TRANS64.TRYWAIT P0, [UR17+0x30], R3 ;  /* 0x00003003ff0075a7 */ /* 0x000ea40008001111 */
[----:B--2---:R-:W-:Y:S05]  /*1d70*/  @!P0 BRA `(.L_x_34) ;  /* 0x0000006c00508947 */ /* 0x004fea0003800000 */
.L_x_33:
[----:B------:R2:W-:Y:S01]  /*1d80*/  @!P3 SYNCS.ARRIVE.TRANS64 RZ, [UR17], R2 ;  /* 0x00000002ffffb9a7 */ /* 0x0005e20008000011 */
[----:B------:R-:W-:-:S04]  /*1d90*/  ULOP3.LUT UR5, UR25, 0x2, URZ, 0xfc, !UPT ;  /* 0x0000000219057892 */ /* 0x000fc8000f8efcff */
[----:B------:R-:W-:-:S09]  /*1da0*/  UISETP.NE.AND UP0, UPT, UR5, 0x2, UPT ;  /* 0x000000020500788c */ /* 0x000fd2000bf05270 */
[----:B------:R-:W-:Y:S05]  /*1db0*/  BRA.U UP0, `(.L_x_35) ;  /* 0x0000000100047547 */ /* 0x000fea000b800000 */
[----:B------:R-:W-:Y:S05]  /*1dc0*/  BPT.TRAP 0x1 ;  /* 0x000000040000795c */ /* 0x000fea0000300000 */
.L_x_35:
[----:B------:R-:W-:Y:S04]  /*1dd0*/  BSSY.RECONVERGENT B0, `(.L_x_36) ;  /* 0x0000003000007945 */ /* 0x000fe80003800200 */
[----:B------:R-:W-:Y:S05]  /*1de0*/  @P2 BRA `(.L_x_37) ;  /* 0x0000000000042947 */ /* 0x000fea0003800000 */
[----:B------:R-:W-:Y:S05]  /*1df0*/  BPT.TRAP 0x1 ;  /* 0x000000040000795c */ /* 0x000fea0000300000 */
.L_x_37:
[----:B------:R-:W-:Y:S05]  /*1e00*/  BSYNC.RECONVERGENT B0 ;  /* 0x0000000000007941 */ /* 0x000fea0003800200 */
.L_x_36:
[----:B------:R-:W-:Y:S02]  /*1e10*/  UIADD3 UR5, UPT, UPT, UR4, 0x1, URZ ;  /* 0x0000000104057890 */ /* 0x000fe4000fffe0ff */
[----:B------:R-:W-:Y:S02]  /*1e20*/  UIADD3 UR14, UP1, UPT, UR28, 0x80, URZ ;  /* 0x000000801c0e7890 */ /* 0x000fe4000ff3e0ff */
[----:B------:R-:W-:Y:S02]  /*1e30*/  UISETP.NE.AND UP0, UPT, UR5, 0x6, UPT ;  /* 0x000000060500788c */ /* 0x000fe4000bf05270 */
[----:B------:R-:W-:Y:S02]  /*1e40*/  USHF.L.U32 UR18, UR13, 0x7, URZ ;  /* 0x000000070d127899 */ /* 0x000fe400080006ff */
[----:B------:R-:W-:Y:S02]  /*1e50*/  USEL UR8, URZ, 0x1, UP0 ;  /* 0x00000001ff087887 */ /* 0x000fe40008000000 */
[----:B------:R-:W-:-:S02]  /*1e60*/  USEL UR5, UR5, URZ, UP0 ;  /* 0x000000ff05057287 */ /* 0x000fc40008000000 */
[----:B------:R-:W-:Y:S02]  /*1e70*/  UIADD3 UR22, UP0, UPT, UR28, 0x180, URZ ;  /* 0x000001801c167890 */ /* 0x000fe4000ff1e0ff */
[----:B------:R-:W-:Y:S01]  /*1e80*/  LOP3.LUT R12, R12, UR8, RZ, 0x3c, !PT ;  /* 0x000000080c0c7c12 */ /* 0x000fe2000f8e3cff */
[----:B------:R-:W-:Y:S02]  /*1e90*/  USHF.L.U32 UR8, UR4, 0xe, URZ ;  /* 0x0000000e04087899 */ /* 0x000fe400080006ff */
[----:B------:R-:W-:Y:S01]  /*1ea0*/  ULEA UR7, UR5, UR6, 0x3 ;  /* 0x0000000605077291 */ /* 0x000fe2000f8e18ff */
[----:B-1----:R-:W-:Y:S01]  /*1eb0*/  SHF.L.U32 R0, R12, 0x1f, RZ ;  /* 0x0000001f0c007819 */ /* 0x002fe200000006ff */
[----:B------:R-:W-:Y:S02]  /*1ec0*/  ULOP3.LUT UR16, UR8, UR21, URZ, 0xfc, !UPT ;  /* 0x0000001508107292 */ /* 0x000fe4000f8efcff */
[----:B------:R-:W-:Y:S02]  /*1ed0*/  UIADD3.X UR15, UPT, UPT, URZ, UR29, URZ, UP1, !UPT ;  /* 0x0000001dff0f7290 */ /* 0x000fe40008ffe4ff */
[----:B------:R-:W-:-:S02]  /*1ee0*/  UIADD3 UR16, UPT, UPT, UR6, 0x8400, UR16 ;  /* 0x0000840006107890 */ /* 0x000fc4000fffe010 */
[----:B------:R-:W-:Y:S01]  /*1ef0*/  UIADD3 UR8, UPT, UPT, UR6, 0x20400, UR8 ;  /* 0x0002040006087890 */ /* 0x000fe2000fffe008 */
[----:B------:R3:W4:Y:S01]  /*1f00*/  SYNCS.PHASECHK.TRANS64.TRYWAIT P0, [UR7+0x30], R0 ;  /* 0x00003000ff0075a7 */ /* 0x0007220008001107 */
[----:B------:R-:W-:Y:S01]  /*1f10*/  UIADD3.X UR23, UPT, UPT, URZ, UR29, URZ, UP0, !UPT ;  /* 0x0000001dff177290 */ /* 0x000fe200087fe4ff */
[----:B------:R-:W-:Y:S01]  /*1f20*/  UMOV UR4, 0x30000 ;  /* 0x0003000000047882 */ /* 0x000fe20000000000 */
[----:B------:R-:W-:Y:S01]  /*1f30*/  UMOV UR30, 0x0 ;  /* 0x00000000001e7882 */ /* 0x000fe20000000000 */
[----:B------:R-:W-:Y:S01]  /*1f40*/  UMOV UR31, 0x10000000 ;  /* 0x10000000001f7882 */ /* 0x000fe20000000000 */
[----:B------:R-:W-:Y:S01]  /*1f50*/  UMOV UR19, UR35 ;  /* 0x0000002300137c82 */ /* 0x000fe20008000000 */
[----:B------:R-:W-:Y:S01]  /*1f60*/  UMOV UR20, UR36 ;  /* 0x0000002400147c82 */ /* 0x000fe20008000000 */
[----:B------:R-:W-:Y:S01]  /*1f70*/  UMOV UR12, UR36 ;  /* 0x00000024000c7c82 */ /* 0x000fe20008000000 */
[----:B------:R-:W-:Y:S01]  /*1f80*/  UMOV UR9, UR17 ;  /* 0x0000001100097c82 */ /* 0x000fe20008000000 */
[----:B------:R-:W-:Y:S01]  /*1f90*/  UMOV UR10, UR18 ;  /* 0x00000012000a7c82 */ /* 0x000fe20008000000 */
[----:B------:R1:W-:Y:S01]  /*1fa0*/  UTMALDG.3D.MULTICAST [UR16], [UR14], UR4, desc[UR30] ;  /* 0x00001e100e0073b4 */ /* 0x0003e20008011804 */
[----:B------:R-:W-:-:S04]  /*1fb0*/  UIADD3 UR13, UPT, UPT, UR13, 0x1, URZ ;  /* 0x000000010d0d7890 */ /* 0x000fc8000fffe0ff */
[----:B------:R-:W-:Y:S01]  /*1fc0*/  UISETP.NE.AND UP0, UPT, UR13, UR26, UPT ;  /* 0x0000001a0d00728c */ /* 0x000fe2000bf05270 */
[----:B------:R3:W-:Y:S01]  /*1fd0*/  UTMALDG.3D [UR8], [UR22], desc[UR30] ;  /* 0x00001e08160075b4 */ /* 0x0007e20008011000 */
[----:B-1----:R-:W-:-:S07]  /*1fe0*/  UMOV UR4, UR5 ;  /* 0x0000000500047c82 */ /* 0x002fce0008000000 */
[----:B---3--:R-:W-:Y:S05]  /*1ff0*/  BRA.U UP0, `(.L_x_38) ;  /* 0xfffffffd00487547 */ /* 0x008fea000b83ffff */
.L_x_32:
[C---:B------:R-:W-:Y:S01]  /*2000*/  LEA R3, R11.reuse, UR6, 0x3 ;  /* 0x000000060b037c11 */ /* 0x040fe2000f8e18ff */
[----:B------:R-:W-:Y:S01]  /*2010*/  NOP ;  /* 0x0000000000007918 */ /* 0x000fe20000000000 */
[----:B-1----:R-:W-:Y:S02]  /*2020*/  SHF.L.U32 R0, R10, 0x1f, RZ ;  /* 0x0000001f0a007819 */ /* 0x002fe400000006ff */
[----:B------:R-:W-:Y:S02]  /*2030*/  LEA R5, R11, UR6, 0x4 ;  /* 0x000000060b057c11 */ /* 0x000fe4000f8e20ff */
[----:B--2-4-:R-:W1:Y:S02]  /*2040*/  SYNCS.PHASECHK.TRANS64.TRYWAIT P0, [R3+URZ+0x90], R0 ;  /* 0x00009000030075a7 */ /* 0x014e6400080011ff */
[----:B-1----:R-:W-:Y:S05]  /*2050*/  @!P0 BRA `(.L_x_39) ;  /* 0x0000006800b08947 */ /* 0x002fea0003800000 */
.L_x_118:
[----:B------:R-:W2:Y:S01]  /*2060*/  LDS.128 R4, [R5+0x120] ;  /* 0x0001200005047984 */ /* 0x000ea20000000c00 */
[----:B------:R-:W-:Y:S01]  /*2070*/  UISETP.GE.AND UP0, UPT, UR42, 0x1, UPT ;  /* 0x000000012a00788c */ /* 0x000fe2000bf06270 */
[----:B------:R-:W-:Y:S01]  /*2080*/  @!PT LDS RZ, [RZ] ;  /* 0x00000000fffff984 */ /* 0x000fe20000000800 */
[----:B------:R-:W-:Y:S01]  /*2090*/  @!PT LDS RZ, [RZ] ;  /* 0x00000000fffff984 */ /* 0x000fe20000000800 */
[----:B------:R-:W-:Y:S01]  /*20a0*/  @!PT LDS RZ, [RZ] ;  /* 0x00000000fffff984 */ /* 0x000fe20000000800 */
[----:B------:R-:W-:Y:S01]  /*20b0*/  @!PT LDS RZ, [RZ] ;  /* 0x00000000fffff984 */ /* 0x000fe20000000800 */
[----:B------:R3:W-:Y:S06]  /*20c0*/  MEMBAR.ALL.CTA ;  /* 0x0000000000007992 */ /* 0x0007ec0000008000 */
[----:B---3--:R-:W3:Y:S01]  /*20d0*/  FENCE.VIEW.ASYNC.S ;  /* 0x00000000000073c6 */ /* 0x008ee20000000000 */
[----:B--2---:R-:W-:-:S13]  /*20e0*/  LOP3.LUT P0, RZ, R6, 0x1, RZ, 0xc0, !PT ;  /* 0x0000000106ff7812 */ /* 0x004fda000780c0ff */
[----:B---3--:R-:W-:Y:S01]  /*20f0*/  VOTEU.ANY UP1, P0 ;  /* 0x0000000000ff7886 */ /* 0x008fe20000020100 */
[----:B------:R-:W-:-:S13]  /*2100*/  PLOP3.LUT P0, PT, PT, PT, UP1, 0x80, 0x8 ;  /* 0x000000000008781c */ /* 0x000fda0003f0f018 */
[----:B-1----:R-:W-:Y:S02]  /*2110*/  @P0 LOP3.LUT R0, R5, 0xffff, RZ, 0xc0, !PT ;  /* 0x0000ffff05000812 */ /* 0x002fe400078ec0ff */
[----:B------:R-:W-:Y:S02]  /*2120*/  @P0 MOV R2, R4 ;  /* 0x0000000400020202 */ /* 0x000fe40000000f00 */
[----:B------:R-:W-:Y:S01]  /*2130*/  @P0 R2UR UR7, R0 ;  /* 0x00000000000702ca */ /* 0x000fe200000e0000 */
[----:B------:R-:W-:Y:S01]  /*2140*/  VIADD R0, R3, 0xa0 ;  /* 0x000000a003007836 */ /* 0x000fe20000000000 */
[----:B------:R-:W-:Y:S02]  /*2150*/  @P0 SHF.R.U32.HI R4, RZ, 0x10, R5 ;  /* 0x00000010ff040819 */ /* 0x000fe40000011605 */
[----:B------:R-:W-:Y:S02]  /*2160*/  @P0 R2UR UR8, R2 ;  /* 0x00000000020802ca */ /* 0x000fe400000e0000 */
[----:B------:R-:W-:-:S02]  /*2170*/  PRMT R0, RZ, 0x654, R0 ;  /* 0x00000654ff007816 */ /* 0x000fc40000000000 */
[----:B------:R-:W-:Y:S02]  /*2180*/  @P0 R2UR UR4, R4 ;  /* 0x00000000040402ca */ /* 0x000fe400000e0000 */
[----:B------:R1:W-:Y:S03]  /*2190*/  SYNCS.ARRIVE.TRANS64.RED.A1T0 RZ, [R0+URZ], RZ ;  /* 0x000000ff00ff79a7 */ /* 0x0003e600081004ff */
[----:B------:R-:W-:-:S04]  /*21a0*/  @UP1 UMOV UR27, UR7 ;  /* 0x00000007001b1c82 */ /* 0x000fc80008000000 */
[----:B------:R-:W-:-:S04]  /*21b0*/  @UP1 UMOV UR37, UR8 ;  /* 0x0000000800251c82 */ /* 0x000fc80008000000 */
[----:B------:R-:W-:Y:S01]  /*21c0*/  @UP1 UMOV UR36, UR4 ;  /* 0x0000000400241c82 */ /* 0x000fe20008000000 */
[----:B------:R-:W-:Y:S05]  /*21d0*/  BRA.U !UP0, `(.L_x_40) ;  /* 0x0000000108d47547 */ /* 0x000fea000b800000 */
[----:B------:R-:W2:Y:S01]  /*21e0*/  LDCU.128 UR12, c[0x0][0xb10] ;  /* 0x00016200ff0c77ac */ /* 0x000ea20008000c00 */
[----:B------:R-:W3:Y:S01]  /*21f0*/  LDCU UR26, c[0x0][0xb20] ;  /* 0x00016400ff1a77ac */ /* 0x000ee20008000800 */
[----:B------:R-:W4:Y:S01]  /*2200*/  LDCU UR20, c[0x0][0xb0c] ;  /* 0x00016180ff1477ac */ /* 0x000f220008000800 */
[----:B------:R-:W1:Y:S01]  /*2210*/  LDCU.64 UR10, c[0x0][0xb28] ;  /* 0x00016500ff0a77ac */ /* 0x000e620008000a00 */
[----:B------:R-:W-:Y:S02]  /*2220*/  UISETP.NE.AND UP3, UPT, UR42, 0x1, UPT ;  /* 0x000000012a00788c */ /* 0x000fe4000bf65270 */
[----:B--2---:R-:W-:Y:S02]  /*2230*/  UIMAD.WIDE.U32 UR16, UR38, UR15, URZ ;  /* 0x0000000f261072a5 */ /* 0x004fe4000f8e00ff */
[----:B------:R-:W-:Y:S02]  /*2240*/  UIMAD.WIDE.U32 UR8, UR39, UR12, URZ ;  /* 0x0000000c270872a5 */ /* 0x000fe4000f8e00ff */
[----:B------:R-:W-:-:S02]  /*2250*/  UISETP.NE.AND UP0, UPT, UR14, 0x1, UPT ;  /* 0x000000010e00788c */ /* 0x000fc4000bf05270 */
[----:B------:R-:W-:Y:S01]  /*2260*/  UIMAD.WIDE.U32 UR22, UR27, UR15, URZ ;  /* 0x0000000f1b1672a5 */ /* 0x000fe2000f8e00ff */
[----:B------:R-:W-:Y:S02]  /*2270*/  UMOV UR16, UR17 ;  /* 0x0000001100107c82 */ /* 0x000fe40008000000 */
[----:B------:R-:W-:Y:S01]  /*2280*/  UMOV UR8, UR9 ;  /* 0x0000000900087c82 */ /* 0x000fe20008000000 */
[----:B---3--:R-:W-:Y:S02]  /*2290*/  USHF.R.U32.HI UR16, URZ, UR26, UR16 ;  /* 0x0000001aff107299 */ /* 0x008fe40008011610 */
[----:B----4-:R-:W-:Y:S02]  /*22a0*/  UISETP.NE.AND UP2, UPT, UR20, 0x1, UPT ;  /* 0x000000011400788c */ /* 0x010fe4000bf45270 */
[----:B------:R-:W-:Y:S02]  /*22b0*/  USHF.R.U32.HI UR8, URZ, UR13, UR8 ;  /* 0x0000000dff087299 */ /* 0x000fe40008011608 */
[----:B------:R-:W-:-:S02]  /*22c0*/  USEL UR7, UR38, UR16, !UP0 ;  /* 0x0000001026077287 */ /* 0x000fc4000c000000 */
[----:B------:R-:W-:Y:S02]  /*22d0*/  USEL UR8, UR39, UR8, !UP2 ;  /* 0x0000000827087287 */ /* 0x000fe4000d000000 */
[----:B-1----:R-:W-:Y:S01]  /*22e0*/  UIMAD.WIDE.U32 UR16, UR7, UR10, URZ ;  /* 0x0000000a071072a5 */ /* 0x002fe2000f8e00ff */
[----:B------:R-:W-:Y:S01]  /*22f0*/  UMOV UR4, UR23 ;  /* 0x0000001700047c82 */ /* 0x000fe20008000000 */
[----:B------:R-:W-:Y:S02]  /*2300*/  UIMAD.WIDE.U32 UR18, UR37, UR12, URZ ;  /* 0x0000000c251272a5 */ /* 0x000fe4000f8e00ff */
[----:B------:R-:W-:-:S03]  /*2310*/  UIMAD.WIDE.U32 UR22, UR8, UR10, URZ ;  /* 0x0000000a081672a5 */ /* 0x000fc6000f8e00ff */
[----:B------:R-:W-:Y:S01]  /*2320*/  UMOV UR16, UR17 ;  /* 0x0000001100107c82 */ /* 0x000fe20008000000 */
[----:B------:R-:W-:Y:S02]  /*2330*/  USHF.R.U32.HI UR4, URZ, UR26, UR4 ;  /* 0x0000001aff047299 */ /* 0x000fe40008011604 */
[----:B------:R-:W-:Y:S01]  /*2340*/  @UP3 USHF.R.U32.HI UR7, URZ, UR11, UR16 ;  /* 0x0000000bff073299 */ /* 0x000fe20008011610 */
[----:B------:R-:W-:Y:S01]  /*2350*/  UMOV UR18, UR19 ;  /* 0x0000001300127c82 */ /* 0x000fe20008000000 */
[----:B------:R-:W-:Y:S01]  /*2360*/  UMOV UR22, UR23 ;  /* 0x0000001700167c82 */ /* 0x000fe20008000000 */
[----:B------:R-:W-:Y:S02]  /*2370*/  USHF.R.U32.HI UR13, URZ, UR13, UR18 ;  /* 0x0000000dff0d7299 */ /* 0x000fe40008011612 */
[----:B------:R-:W-:Y:S02]  /*2380*/  USEL UR4, UR27, UR4, !UP0 ;  /* 0x000000041b047287 */ /* 0x000fe4000c000000 */
[----:B------:R-:W-:-:S02]  /*2390*/  @UP3 USHF.R.U32.HI UR8, URZ, UR11, UR22 ;  /* 0x0000000bff083299 */ /* 0x000fc40008011616 */
[----:B------:R-:W-:Y:S02]  /*23a0*/  UIMAD UR9, UR42, UR7, URZ ;  /* 0x000000072a0972a4 */ /* 0x000fe4000f8e02ff */
[----:B------:R-:W-:Y:S02]  /*23b0*/  USEL UR7, UR37, UR13, !UP2 ;  /* 0x0000000d25077287 */ /* 0x000fe4000d000000 */
[----:B------:R-:W-:Y:S02]  /*23c0*/  UIMAD UR12, UR42, UR8, URZ ;  /* 0x000000082a0c72a4 */ /* 0x000fe4000f8e02ff */
[----:B------:R-:W-:Y:S02]  /*23d0*/  UISETP.GE.AND UP0, UPT, UR4, UR9, UPT ;  /* 0x000000090400728c */ /* 0x000fe4000bf06270 */
[----:B------:R-:W-:Y:S02]  /*23e0*/  UIMAD.WIDE.U32 UR16, UR4, UR10, URZ ;  /* 0x0000000a041072a5 */ /* 0x000fe4000f8e00ff */
[----:B------:R-:W-:-:S02]  /*23f0*/  UISETP.GE.OR UP0, UPT, UR7, UR12, UP0 ;  /* 0x0000000c0700728c */ /* 0x000fc40008706670 */
        /* <DEDUP_REMOVED lines=19> */
.L_x_40:
[----:B------:R-:W2:Y:S02]  /*2530*/  LDCU UR4, c[0x0][0xb30] ;  /* 0x00016600ff0477ac */ /* 0x000ea40008000800 */
[----:B--2---:R-:W-:-:S09]  /*2540*/  UISETP.NE.AND UP0, UPT, UR4, 0x1, UPT ;  /* 0x000000010400788c */ /* 0x004fd2000bf05270 */
[----:B------:R-:W-:Y:S05]  /*2550*/  BRA.U UP0, `(.L_x_41) ;  /* 0x0000000100447547 */ /* 0x000fea000b800000 */
[----:B------:R-:W2:Y:S01]  /*2560*/  LDCU.128 UR12, c[0x0][0xb10] ;  /* 0x00016200ff0c77ac */ /* 0x000ea20008000c00 */
[----:B------:R-:W3:Y:S01]  /*2570*/  LDCU UR16, c[0x0][0xb0c] ;  /* 0x00016180ff1077ac */ /* 0x000ee20008000800 */
[----:B------:R-:W4:Y:S01]  /*2580*/  LDCU UR17, c[0x0][0xb20] ;  /* 0x00016400ff1177ac */ /* 0x000f220008000800 */
[----:B--2---:R-:W-:Y:S02]  /*2590*/  UIMAD.WIDE.U32 UR10, UR37, UR12, URZ ;  /* 0x0000000c250a72a5 */ /* 0x004fe4000f8e00ff */
[----:B------:R-:W-:Y:S02]  /*25a0*/  UIMAD.WIDE.U32 UR8, UR27, UR15, URZ ;  /* 0x0000000f1b0872a5 */ /* 0x000fe4000f8e00ff */
[----:B---3--:R-:W-:Y:S02]  /*25b0*/  UISETP.NE.AND UP2, UPT, UR16, 0x1, UPT ;  /* 0x000000011000788c */ /* 0x008fe4000bf45270 */
[----:B------:R-:W-:Y:S01]  /*25c0*/  UISETP.NE.AND UP0, UPT, UR14, 0x1, UPT ;  /* 0x000000010e00788c */ /* 0x000fe2000bf05270 */
[----:B------:R-:W-:-:S02]  /*25d0*/  UMOV UR7, UR11 ;  /* 0x0000000b00077c82 */ /* 0x000fc40008000000 */
[----:B------:R-:W-:Y:S01]  /*25e0*/  UMOV UR4, UR9 ;  /* 0x0000000900047c82 */ /* 0x000fe20008000000 */
[----:B------:R-:W-:Y:S02]  /*25f0*/  USHF.R.U32.HI UR7, URZ, UR13, UR7 ;  /* 0x0000000dff077299 */ /* 0x000fe40008011607 */
[----:B----4-:R-:W-:Y:S02]  /*2600*/  USHF.R.U32.HI UR4, URZ, UR17, UR4 ;  /* 0x00000011ff047299 */ /* 0x010fe40008011604 */
[----:B------:R-:W-:Y:S02]  /*2610*/  USEL UR7, UR37, UR7, !UP2 ;  /* 0x0000000725077287 */ /* 0x000fe4000d000000 */
[----:B------:R-:W-:-:S04]  /*2620*/  USEL UR4, UR27, UR4, !UP0 ;  /* 0x000000041b047287 */ /* 0x000fc8000c000000 */
[----:B------:R-:W-:Y:S02]  /*2630*/  UIADD3 UR8, UPT, UPT, UR7, -UR4, URZ ;  /* 0x8000000407087290 */ /* 0x000fe4000fffe0ff */
[----:B------:R-:W-:Y:S02]  /*2640*/  UIADD3 UR4, UPT, UPT, -UR7, UR4, URZ ;  /* 0x0000000407047290 */ /* 0x000fe4000fffe1ff */
[----:B------:R-:W-:Y:S02]  /*2650*/  UIMAD UR27, UR8, UR14, UR27 ;  /* 0x0000000e081b72a4 */ /* 0x000fe4000f8e021b */
[----:B------:R-:W-:-:S12]  /*2660*/  UIMAD UR37, UR4, UR16, UR37 ;  /* 0x00000010042572a4 */ /* 0x000fd8000f8e0225 */
.L_x_41:
[----:B------:R-:W-:Y:S01]  /*2670*/  VIADD R11, R11, 0x1 ;  /* 0x000000010b0b7836 */ /* 0x000fe20000000000 */
[----:B------:R-:W-:Y:S01]  /*2680*/  R2UR UR4, R160 ;  /* 0x00000000a00472ca */ /* 0x000fe200000e0000 */
[----:B------:R-:W-:Y:S01]  /*2690*/  UIADD3 UR20, UPT, UPT, UR27, UR63, URZ ;  /* 0x0000003f1b147290 */ /* 0x000fe2000fffe0ff */
[----:B------:R-:W-:Y:S02]  /*26a0*/  PLOP3.LUT P1, PT, PT, PT, PT, 0x80, 0x8 ;  /* 0x000000000008781c */ /* 0x000fe40003f2f070 */
[----:B------:R-:W-:-:S04]  /*26b0*/  ISETP.NE.AND P0, PT, R11, 0x2, PT ;  /* 0x000000020b00780c */ /* 0x000fc80003f05270 */
[----:B------:R-:W-:Y:S02]  /*26c0*/  SEL R3, RZ, 0x1, P0 ;  /* 0x00000001ff037807 */ /* 0x000fe40000000000 */
[----:B------:R-:W-:Y:S02]  /*26d0*/  SEL R11, R11, RZ, P0 ;  /* 0x000000ff0b0b7207 */ /* 0x000fe40000000000 */
[----:B------:R-:W-:Y:S01]  /*26e0*/  LOP3.LUT R10, R10, R3, RZ, 0x3c, !PT ;  /* 0x000000030a0a7212 */ /* 0x000fe200078e3cff */
[----:B------:R-:W-:Y:S01]  /*26f0*/  UIADD3 UR16, UPT, UPT, UR37, UR4, URZ ;  /* 0x0000000425107290 */ /* 0x000fe2000fffe0ff */
[----:B------:R-:W-:Y:S11]  /*2700*/  BRA.U UP1, `(.L_x_42) ;  /* 0xfffffff101407547 */ /* 0x000ff6000b83ffff */
[----:B------:R-:W-:Y:S01]  /*2710*/  UIADD3 UR7, UPT, UPT, UR6, 0x30, URZ ;  /* 0x0000003006077890 */ /* 0x000fe2000fffe0ff */
[----:B------:R-:W-:-:S03]  /*2720*/  SHF.L.U32 R3, R12, 0x1f, RZ ;  /* 0x0000001f0c037819 */ /* 0x000fc600000006ff */
[----:B------:R-:W-:-:S09]  /*2730*/  ULEA UR4, UR5, UR7, 0x3 ;  /* 0x0000000705047291 */ /* 0x000fd2000f8e18ff */
[----:B------:R-:W2:Y:S02]  /*2740*/  SYNCS.PHASECHK.TRANS64.TRYWAIT P0, [UR4], R3 ;  /* 0x00000003ff0075a7 */ /* 0x000ea40008001104 */
[----:B--2---:R-:W-:Y:S05]  /*2750*/  @!P0 BRA `(.L_x_43) ;  /* 0x0000006400048947 */ /* 0x004fea0003800000 */
.L_x_120:
[----:B------:R-:W-:-:S04]  /*2760*/  UIADD3 UR4, UPT, UPT, UR5, 0x1, URZ ;  /* 0x0000000105047890 */ /* 0x000fc8000fffe0ff */
[----:B------:R-:W-:-:S04]  /*2770*/  UISETP.NE.AND UP0, UPT, UR4, 0x6, UPT ;  /* 0x000000060400788c */ /* 0x000fc8000bf05270 */
[----:B------:R-:W-:Y:S02]  /*2780*/  USEL UR6, URZ, 0x1, UP0 ;  /* 0x00000001ff067887 */ /* 0x000fe40008000000 */
[----:B------:R-:W-:-:S04]  /*2790*/  USEL UR4, UR4, URZ, UP0 ;  /* 0x000000ff04047287 */ /* 0x000fc80008000000 */
[----:B------:R-:W-:Y:S01]  /*27a0*/  ULEA UR5, UR4, UR7, 0x3 ;  /* 0x0000000704057291 */ /* 0x000fe2000f8e18ff */
[----:B------:R-:W-:-:S04]  /*27b0*/  LOP3.LUT R2, R12, UR6, RZ, 0x3c, !PT ;  /* 0x000000060c027c12 */ /* 0x000fc8000f8e3cff */
[----:B-1----:R-:W-:-:S04]  /*27c0*/  SHF.L.U32 R3, R2, 0x1f, RZ ;  /* 0x0000001f02037819 */ /* 0x002fc800000006ff */
[----:B------:R-:W1:Y:S02]  /*27d0*/  SYNCS.PHASECHK.TRANS64.TRYWAIT P0, [UR5], R3 ;  /* 0x00000003ff0075a7 */ /* 0x000e640008001105 */
[----:B-1----:R-:W-:Y:S05]  /*27e0*/  @!P0 BRA `(.L_x_44) ;  /* 0x0000006000f88947 */ /* 0x002fea0003800000 */
.L_x_122:
        /* <DEDUP_REMOVED lines=9> */
.L_x_124:
        /* <DEDUP_REMOVED lines=9> */
.L_x_126:
        /* <DEDUP_REMOVED lines=9> */
.L_x_128:
[----:B------:R-:W-:-:S04]  /*29a0*/  UIADD3 UR4, UPT, UPT, UR4, 0x1, URZ ;  /* 0x0000000104047890 */ /* 0x000fc8000fffe0ff */
[----:B------:R-:W-:-:S04]  /*29b0*/  UISETP.NE.AND UP0, UPT, UR4, 0x6, UPT ;  /* 0x000000060400788c */ /* 0x000fc8000bf05270 */
[----:B------:R-:W-:Y:S02]  /*29c0*/  USEL UR5, URZ, 0x1, UP0 ;  /* 0x00000001ff057887 */ /* 0x000fe40008000000 */
[----:B------:R-:W-:-:S04]  /*29d0*/  USEL UR4, UR4, URZ, UP0 ;  /* 0x000000ff04047287 */ /* 0x000fc80008000000 */
[----:B------:R-:W-:Y:S01]  /*29e0*/  ULEA UR4, UR4, UR7, 0x3 ;  /* 0x0000000704047291 */ /* 0x000fe2000f8e18ff */
[----:B-1----:R-:W-:-:S04]  /*29f0*/  LOP3.LUT R3, R2, UR5, RZ, 0x3c, !PT ;  /* 0x0000000502037c12 */ /* 0x002fc8000f8e3cff */
[----:B------:R-:W-:Y:S01]  /*2a00*/  SHF.L.U32 R3, R3, 0x1f, RZ ;  /* 0x0000001f03037819 */ /* 0x000fe200000006ff */
[----:B------:R-:W-:-:S07]  /*2a10*/  IMAD.U32 R0, RZ, RZ, UR4 ;  /* 0x00000004ff007e24 */ /* 0x000fce000f8e00ff */
.L_x_48:
[----:B-1----:R1:W2:Y:S02]  /*2a20*/  SYNCS.PHASECHK.TRANS64.TRYWAIT P0, [R0+URZ], R3 ;  /* 0x00000003000075a7 */ /* 0x0022a400080011ff */
[----:B--2---:R-:W-:Y:S05]  /*2a30*/  @!P0 NANOSLEEP.SYNCS 0x989680 ;  /* 0x009896800000895d */ /* 0x004fea0003900000 */
[----:B------:R-:W2:Y:S02]  /*2a40*/  @!P0 SYNCS.PHASECHK.TRANS64 P0, [R0+URZ], R3 ;  /* 0x00000003000085a7 */ /* 0x000ea400080010ff */
[----:B--2---:R-:W-:Y:S05]  /*2a50*/  @P0 EXIT ;  /* 0x000000000000094d */ /* 0x004fea0003800000 */
[----:B------:R-:W-:Y:S05]  /*2a60*/  BRA `(.L_x_48) ;  /* 0xfffffffc00ec7947 */ /* 0x000fea000383ffff */
.L_x_22:
[----:B------:R-:W-:-:S04]  /*2a70*/  UISETP.NE.AND UP0, UPT, UR45, URZ, UPT ;  /* 0x000000ff2d00728c */ /* 0x000fc8000bf05270 */
[----:B------:R-:W-:-:S09]  /*2a80*/  UISETP.NE.OR UP0, UPT, UR17, 0x1, UP0 ;  /* 0x000000011100788c */ /* 0x000fd20008705670 */
[----:B------:R-:W-:Y:S05]  /*2a90*/  BRA.U UP0, `(.L_x_49) ;  /* 0x0000000500487547 */ /* 0x000fea000b800000 */
[----:B------:R-:W-:Y:S01]  /*2aa0*/  ISETP.GE.U32.AND P2, PT, R0, 0x2, PT ;  /* 0x000000020000780c */ /* 0x000fe20003f46070 */
[----:B------:R-:W-:Y:S01]  /*2ab0*/  IMAD.MOV.U32 R12, RZ, RZ, 0x1 ;  /* 0x00000001ff0c7424 */ /* 0x000fe200078e00ff */
[----:B------:R-:W-:Y:S02]  /*2ac0*/  CS2R R10, SRZ ;  /* 0x00000000000a7805 */ /* 0x000fe4000001ff00 */
[----:B------:R-:W-:Y:S01]  /*2ad0*/  CS2R R8, SRZ ;  /* 0x0000000000087805 */ /* 0x000fe2000001ff00 */
[----:B------:R-:W-:Y:S01]  /*2ae0*/  UMOV UR6, 0x400 ;  /* 0x0000040000067882 */ /* 0x000fe20000000000 */
[----:B------:R-:W-:Y:S01]  /*2af0*/  UMOV UR5, URZ ;  /* 0x000000ff00057c82 */ /* 0x000fe20008000000 */
[----:B------:R-:W-:-:S12]  /*2b00*/  ULEA UR6, UR45, UR6, 0x18 ;  /* 0x000000062d067291 */ /* 0x000fd8000f8ec0ff */
.L_x_53:
[----:B------:R-:W-:Y:S02]  /*2b10*/  LEA R2, R8, UR6, 0x3 ;  /* 0x0000000608027c11 */ /* 0x000fe4000f8e18ff */
[----:B------:R-:W-:-:S03]  /*2b20*/  SHF.L.U32 R5, R9, 0x1f, RZ ;  /* 0x0000001f09057819 */ /* 0x000fc600000006ff */
[----:B------:R-:W-:Y:S01]  /*2b30*/  VIADD R4, R2, 0x100 ;  /* 0x0000010002047836 */ /* 0x000fe20000000000 */
[----:B------:R-:W1:Y:S02]  /*2b40*/  SYNCS.PHASECHK.TRANS64.TRYWAIT P0, [R2+URZ+0xf0], R5 ;  /* 0x0000f005020075a7 */ /* 0x000e6400080011ff */
[----:B-1----:R-:W-:Y:S05]  /*2b50*/  @!P0 BRA `(.L_x_50) ;  /* 0x00000060007c8947 */ /* 0x002fea0003800000 */
.L_x_129:
[----:B------:R-:W-:Y:S01]  /*2b60*/  ULEA UR4, UR5, UR6, 0x3 ;  /* 0x0000000605047291 */ /* 0x000fe2000f8e18ff */
[----:B------:R-:W-:Y:S02]  /*2b70*/  PRMT R4, RZ, 0x654, R4 ;  /* 0x00000654ff047816 */ /* 0x000fe40000000004 */
[----:B-1----:R-:W-:Y:S01]  /*2b80*/  SHF.L.U32 R5, R12, 0x1f, RZ ;  /* 0x0000001f0c057819 */ /* 0x002fe200000006ff */
[----:B------:R-:W-:Y:S01]  /*2b90*/  UIADD3 UR7, UPT, UPT, UR4, 0x90, URZ ;  /* 0x0000009004077890 */ /* 0x000fe2000fffe0ff */
[----:B------:R1:W-:Y:S05]  /*2ba0*/  SYNCS.ARRIVE.TRANS64.RED.A1T0 RZ, [R4+URZ], RZ ;  /* 0x000000ff04ff79a7 */ /* 0x0003ea00081004ff */
[----:B------:R-:W-:Y:S01]  /*2bb0*/  IMAD.U32 R7, RZ, RZ, UR7 ;  /* 0x00000007ff077e24 */ /* 0x000fe2000f8e00ff */
[----:B------:R-:W2:Y:S04]  /*2bc0*/  SYNCS.PHASECHK.TRANS64.TRYWAIT P0, [UR4+0xa0], R5 ;  /* 0x0000a005ff0075a7 */ /* 0x000ea80008001104 */
[----:B------:R-:W-:Y:S01]  /*2bd0*/  PRMT R6, R0, 0x654, R7 ;  /* 0x0000065400067816 */ /* 0x000fe20000000007 */
[----:B-1----:R-:W-:Y:S01]  /*2be0*/  @!P2 IMAD.MOV.U32 R4, RZ, RZ, 0x10 ;  /* 0x00000010ff04a424 */ /* 0x002fe200078e00ff */
[----:B--2---:R-:W-:Y:S06]  /*2bf0*/  @!P0 BRA `(.L_x_51) ;  /* 0x0000006000688947 */ /* 0x004fec0003800000 */
.L_x_131:
[----:B------:R-:W-:Y:S01]  /*2c00*/  ULEA UR8, UR5, UR6, 0x4 ;  /* 0x0000000605087291 */ /* 0x000fe2000f8e20ff */
[----:B------:R-:W-:Y:S01]  /*2c10*/  SEL R3, R6, R3, !P2 ;  /* 0x0000000306037207 */ /* 0x000fe20005000000 */
[----:B------:R-:W-:Y:S01]  /*2c20*/  UIADD3 UR9, UPT, UPT, UR4, 0x90, URZ ;  /* 0x0000009004097890 */ /* 0x000fe2000fffe0ff */
[----:B-1----:R-:W-:Y:S01]  /*2c30*/  LEA R2, R11, UR6, 0x3 ;  /* 0x000000060b027c11 */ /* 0x002fe2000f8e18ff */
[----:B------:R-:W-:Y:S01]  /*2c40*/  UIADD3 UR8, UPT, UPT, UR8, 0x120, URZ ;  /* 0x0000012008087890 */ /* 0x000fe2000fffe0ff */
[----:B------:R-:W-:Y:S01]  /*2c50*/  SHF.L.U32 R5, R10, 0x1f, RZ ;  /* 0x0000001f0a057819 */ /* 0x000fe200000006ff */
[----:B------:R1:W-:Y:S01]  /*2c60*/  @!P2 SYNCS.ARRIVE.TRANS64.RED RZ, [R3+URZ], R4 ;  /* 0x0000000403ffa9a7 */ /* 0x0003e200080004ff */
[----:B------:R-:W-:Y:S01]  /*2c70*/  UIADD3 UR4, UPT, UPT, UR5, 0x1, URZ ;  /* 0x0000000105047890 */ /* 0x000fe2000fffe0ff */
[----:B------:R-:W-:-:S03]  /*2c80*/  VIADD R8, R8, 0x1 ;  /* 0x0000000108087836 */ /* 0x000fc60000000000 */
[----:B------:R-:W-:Y:S02]  /*2c90*/  UISETP.NE.AND UP0, UPT, UR4, 0x2, UPT ;  /* 0x000000020400788c */ /* 0x000fe4000bf05270 */
[----:B------:R-:W-:Y:S06]  /*2ca0*/  UGETNEXTWORKID.BROADCAST [UR8], [UR9] ;  /* 0x00000000080073ca */ /* 0x000fec0008000100 */
[----:B------:R-:W-:Y:S01]  /*2cb0*/  USEL UR7, URZ, 0x1, UP0 ;  /* 0x00000001ff077887 */ /* 0x000fe20008000000 */
[----:B------:R-:W-:Y:S01]  /*2cc0*/  ISETP.NE.AND P0, PT, R8, 0x2, PT ;  /* 0x000000020800780c */ /* 0x000fe20003f05270 */
[----:B------:R-:W-:Y:S01]  /*2cd0*/  USEL UR5, UR4, URZ, UP0 ;  /* 0x000000ff04057287 */ /* 0x000fe20008000000 */
[----:B------:R-:W2:Y:S03]  /*2ce0*/  SYNCS.PHASECHK.TRANS64.TRYWAIT P1, [R2+URZ+0x90], R5 ;  /* 0x00009005020075a7 */ /* 0x000ea600080211ff */
[----:B------:R-:W-:Y:S01]  /*2cf0*/  LOP3.LUT R12, R12, UR7, RZ, 0x3c, !PT ;  /* 0x000000070c0c7c12 */ /* 0x000fe2000f8e3cff */
[----:B-12---:R-:W-:Y:S07]  /*2d00*/  @!P1 BRA `(.L_x_52) ;  /* 0x00000060003c9947 */ /* 0x006fee0003800000 */
.L_x_132:
[C---:B------:R-:W-:Y:S01]  /*2d10*/  LEA R4, R11.reuse, UR6, 0x4 ;  /* 0x000000060b047c11 */ /* 0x040fe2000f8e20ff */
[----:B-1----:R-:W-:Y:S01]  /*2d20*/  VIADD R2, R2, 0xa0 ;  /* 0x000000a002027836 */ /* 0x002fe20000000000 */
[----:B------:R-:W-:Y:S01]  /*2d30*/  SEL R8, R8, RZ, P0 ;  /* 0x000000ff08087207 */ /* 0x000fe20000000000 */
[----:B------:R-:W-:-:S03]  /*2d40*/  VIADD R11, R11, 0x1 ;  /* 0x000000010b0b7836 */ /* 0x000fc60000000000 */
[----:B------:R-:W1:Y:S01]  /*2d50*/  LDS.128 R4, [R4+0x120] ;  /* 0x0001200004047984 */ /* 0x000e620000000c00 */
[----:B------:R-:W-:Y:S02]  /*2d60*/  PRMT R2, RZ, 0x654, R2 ;  /* 0x00000654ff027816 */ /* 0x000fe40000000002 */
[C---:B------:R-:W-:Y:S01]  /*2d70*/  ISETP.NE.AND P1, PT, R11.reuse, 0x2, PT ;  /* 0x000000020b00780c */ /* 0x040fe20003f25270 */
[----:B------:R-:W-:Y:S01]  /*2d80*/  @!PT LDS RZ, [RZ] ;  /* 0x00000000fffff984 */ /* 0x000fe20000000800 */
[----:B------:R-:W-:Y:S01]  /*2d90*/  @!PT LDS RZ, [RZ] ;  /* 0x00000000fffff984 */ /* 0x000fe20000000800 */
[----:B------:R-:W-:Y:S01]  /*2da0*/  @!PT LDS RZ, [RZ] ;  /* 0x00000000fffff984 */ /* 0x000fe20000000800 */
[----:B------:R-:W-:Y:S01]  /*2db0*/  @!PT LDS RZ, [RZ] ;  /* 0x00000000fffff984 */ /* 0x000fe20000000800 */
[----:B------:R2:W-:Y:S06]  /*2dc0*/  MEMBAR.ALL.CTA ;  /* 0x0000000000007992 */ /* 0x0005ec0000008000 */
[----:B--2---:R-:W2:Y:S01]  /*2dd0*/  FENCE.VIEW.ASYNC.S ;  /* 0x00000000000073c6 */ /* 0x004ea20000000000 */
[----:B------:R-:W-:Y:S01]  /*2de0*/  SEL R11, R11, RZ, P1 ;  /* 0x000000ff0b0b7207 */ /* 0x000fe20000800000 */
[----:B--2---:R2:W-:Y:S01]  /*2df0*/  SYNCS.ARRIVE.TRANS64.RED.A1T0 RZ, [R2+URZ], RZ ;  /* 0x000000ff02ff79a7 */ /* 0x0045e200081004ff */
[----:B-1----:R-:W-:-:S02]  /*2e00*/  LOP3.LUT P3, RZ, R6, 0x1, RZ, 0xc0, !PT ;  /* 0x0000000106ff7812 */ /* 0x002fc4000786c0ff */
[----:B------:R-:W-:-:S04]  /*2e10*/  SEL R5, RZ, 0x1, P1 ;  /* 0x00000001ff057807 */ /* 0x000fc80000800000 */
[----:B------:R-:W-:Y:S02]  /*2e20*/  LOP3.LUT R10, R10, R5, RZ, 0x3c, !PT ;  /* 0x000000050a0a7212 */ /* 0x000fe400078e3cff */
[----:B--2---:R-:W-:-:S04]  /*2e30*/  SEL R2, RZ, 0x1, P0 ;  /* 0x00000001ff027807 */ /* 0x004fc80000000000 */
[----:B------:R-:W-:Y:S01]  /*2e40*/  LOP3.LUT R9, R9, R2, RZ, 0x3c, !PT ;  /* 0x0000000209097212 */ /* 0x000fe200078e3cff */
[----:B------:R-:W-:Y:S06]  /*2e50*/  @P3 BRA `(.L_x_53) ;  /* 0xfffffffc002c3947 */ /* 0x000fec000383ffff */
[----:B------:R-:W-:Y:S01]  /*2e60*/  ULEA UR4, UR5, UR6, 0x3 ;  /* 0x0000000605047291 */ /* 0x000fe2000f8e18ff */
[----:B------:R-:W-:-:S08]  /*2e70*/  SHF.L.U32 R3, R12, 0x1f, RZ ;  /* 0x0000001f0c037819 */ /* 0x000fd000000006ff */
[----:B------:R-:W1:Y:S02]  /*2e80*/  SYNCS.PHASECHK.TRANS64 P0, [UR4+0xa0], R3 ;  /* 0x0000a003ff0075a7 */ /* 0x000e640008001004 */
[----:B-1----:R-:W-:Y:S05]  /*2e90*/  @P0 BRA `(.L_x_54) ;  /* 0x0000000000080947 */ /* 0x002fea0003800000 */
[----:B------:R-:W1:Y:S02]  /*2ea0*/  SYNCS.PHASECHK.TRANS64.TRYWAIT P0, [UR4+0xa0], R3 ;  /* 0x0000a003ff0075a7 */ /* 0x000e640008001104 */
[----:B-1----:R-:W-:Y:S05]  /*2eb0*/  @!P0 BRA `(.L_x_55) ;  /* 0x0000005c00e48947 */ /* 0x002fea0003800000 */
.L_x_54:
[----:B------:R-:W-:-:S04]  /*2ec0*/  UIADD3 UR7, UPT, UPT, UR5, 0x1, URZ ;  /* 0x0000000105077890 */ /* 0x000fc8000fffe0ff */
[----:B------:R-:W-:-:S04]  /*2ed0*/  UISETP.NE.AND UP0, UPT, UR7, 0x2, UPT ;  /* 0x000000020700788c */ /* 0x000fc8000bf05270 */
[----:B------:R-:W-:Y:S02]  /*2ee0*/  USEL UR8, URZ, 0x1, UP0 ;  /* 0x00000001ff087887 */ /* 0x000fe40008000000 */
[----:B------:R-:W-:-:S04]  /*2ef0*/  USEL UR7, UR7, URZ, UP0 ;  /* 0x000000ff07077287 */ /* 0x000fc80008000000 */
[----:B------:R-:W-:Y:S01]  /*2f00*/  ULEA UR7, UR7, UR6, 0x3 ;  /* 0x0000000607077291 */ /* 0x000fe2000f8e18ff */
[----:B-1----:R-:W-:-:S04]  /*2f10*/  LOP3.LUT R3, R12, UR8, RZ, 0x3c, !PT ;  /* 0x000000080c037c12 */ /* 0x002fc8000f8e3cff */
[----:B------:R-:W-:-:S04]  /*2f20*/  SHF.L.U32 R0, R3, 0x1f, RZ ;  /* 0x0000001f03007819 */ /* 0x000fc800000006ff */
[----:B------:R-:W1:Y:S02]  /*2f30*/  SYNCS.PHASECHK.TRANS64 P0, [UR7+0xa0], R0 ;  /* 0x0000a000ff0075a7 */ /* 0x000e640008001007 */
[----:B-1----:R-:W-:Y:S05]  /*2f40*/  @P0 EXIT ;  /* 0x000000000000094d */ /* 0x002fea0003800000 */
[----:B------:R-:W-:Y:S02]  /*2f50*/  SHF.L.U32 R3, R3, 0x1f, RZ ;  /* 0x0000001f03037819 */ /* 0x000fe400000006ff */
[----:B------:R-:W-:-:S07]  /*2f60*/  MOV R0, UR7 ;  /* 0x0000000700007c02 */ /* 0x000fce0008000f00 */
.L_x_56:
[----:B-1----:R1:W2:Y:S02]  /*2f70*/  SYNCS.PHASECHK.TRANS64.TRYWAIT P0, [R0+URZ+0xa0], R3 ;  /* 0x0000a003000075a7 */ /* 0x0022a400080011ff */
[----:B--2---:R-:W-:Y:S05]  /*2f80*/  @!P0 NANOSLEEP.SYNCS 0x989680 ;  /* 0x009896800000895d */ /* 0x004fea0003900000 */
[----:B------:R-:W2:Y:S02]  /*2f90*/  @!P0 SYNCS.PHASECHK.TRANS64 P0, [R0+URZ+0xa0], R3 ;  /* 0x0000a003000085a7 */ /* 0x000ea400080010ff */
[----:B--2---:R-:W-:Y:S05]  /*2fa0*/  @P0 EXIT ;  /* 0x000000000000094d */ /* 0x004fea0003800000 */
[----:B------:R-:W-:Y:S05]  /*2fb0*/  BRA `(.L_x_56) ;  /* 0xfffffffc00ec7947 */ /* 0x000fea000383ffff */
.L_x_49:
[----:B------:R-:W-:Y:S05]  /*2fc0*/  BRA.U UP4, `(.L_x_57) ;  /* 0x0000000d04bc7547 */ /* 0x000fea000b800000 */
[----:B------:R-:W-:Y:S01]  /*2fd0*/  UMOV UR4, 0x40 ;  /* 0x0000004000047882 */ /* 0x000fe20000000000 */
[----:B------:R-:W-:Y:S01]  /*2fe0*/  NOP ;  /* 0x0000000000007918 */ /* 0x000fe20000000000 */
[----:B------:R-:W-:Y:S01]  /*2ff0*/  ULEA UR5, UR45, UR4, 0x18 ;  /* 0x000000042d057291 */ /* 0x000fe2000f8ec0ff */
[----:B------:R-:W-:Y:S02]  /*3000*/  UMOV UR6, 0x400 ;  /* 0x0000040000067882 */ /* 0x000fe40000000000 */
[----:B------:R-:W-:-:S06]  /*3010*/  ULEA UR6, UR45, UR6, 0x18 ;  /* 0x000000062d067291 */ /* 0x000fcc000f8ec0ff */
[----:B------:R-:W1:Y:S02]  /*3020*/  LDS.U8 R0, [UR5+0x1c] ;  /* 0x00001c05ff007984 */ /* 0x000e640008000000 */
[----:B-1----:R-:W-:-:S13]  /*3030*/  ISETP.NE.AND P0, PT, R0, RZ, PT ;  /* 0x000000ff0000720c */ /* 0x002fda0003f05270 */
[----:B------:R-:W-:Y:S05]  /*3040*/  @P0 BRA `(.L_x_58) ;  /* 0x0000000000580947 */ /* 0x000fea0003800000 */
[----:B------:R-:W-:-:S13]  /*3050*/  ELECT P0, URZ, PT ;  /* 0x0000000000ff782f */ /* 0x000fda0003800000 */
[----:B------:R-:W-:Y:S05]  /*3060*/  @!P0 BRA `(.L_x_59) ;  /* 0x0000000000608947 */ /* 0x000fea0003800000 */
[----:B------:R-:W-:Y:S01]  /*3070*/  UMOV UR4, 0x10 ;  /* 0x0000001000047882 */ /* 0x000fe20000000000 */
[----:B------:R-:W-:Y:S01]  /*3080*/  HFMA2 R0, -RZ, RZ, 0, 5.9604644775390625e-08 ;  /* 0x00000001ff007431 */ /* 0x000fe200000001ff */
[----:B------:R-:W-:-:S03]  /*3090*/  MOV R3, 0xffff ;  /* 0x0000ffff00037802 */ /* 0x000fc60000000f00 */
[----:B------:R-:W-:Y:S04]  /*30a0*/  DEPBAR.LE SB1, 0x36 ;  /* 0x00009d800000791a */ /* 0x000fe80000000000 */
[----:B------:R-:W1:Y:S02]  /*30b0*/  UTCATOMSWS.FIND_AND_SET.ALIGN UP0, UR4, UR4 ;  /* 0x00000004000475e3 */ /* 0x000e640008000800 */
[----:B-1----:R-:W-:Y:S01]  /*30c0*/  MOV R4, UR4 ;  /* 0x0000000400047c02 */ /* 0x002fe20008000f00 */
[----:B------:R-:W-:Y:S06]  /*30d0*/  BRA.U UP0, `(.L_x_60) ;  /* 0x0000000100187547 */ /* 0x000fec000b800000 */
.L_x_61:
[----:B------:R-:W-:Y:S05]  /*30e0*/  NANOSLEEP 0x64 ;  /* 0x000000640000795d */ /* 0x000fea0003800000 */
[----:B------:R-:W-:-:S05]  /*30f0*/  UMOV UR4, 0x10 ;  /* 0x0000001000047882 */ /* 0x000fca0000000000 */
[----:B------:R-:W-:Y:S04]  /*3100*/  DEPBAR.LE SB1, 0x36 ;  /* 0x00009d800000791a */ /* 0x000fe80000000000 */
[----:B------:R-:W1:Y:S02]  /*3110*/  UTCATOMSWS.FIND_AND_SET.ALIGN UP0, UR4, UR4 ;  /* 0x00000004000475e3 */ /* 0x000e640008000800 */
[----:B-1----:R-:W-:Y:S01]  /*3120*/  MOV R4, UR4 ;  /* 0x0000000400047c02 */ /* 0x002fe20008000f00 */
[----:B------:R-:W-:Y:S05]  /*3130*/  BRA.U !UP0, `(.L_x_61) ;  /* 0xfffffffd08e87547 */ /* 0x000fea000b83ffff */
.L_x_60:
[-C--:B------:R-:W-:Y:S02]  /*3140*/  SHF.L.U32 R3, R3, R4.reuse, RZ ;  /* 0x0000000403037219 */ /* 0x080fe400000006ff */
[----:B------:R-:W-:Y:S01]  /*3150*/  SHF.L.U32 R0, R0, R4, RZ ;  /* 0x0000000400007219 */ /* 0x000fe200000006ff */
[----:B------:R-:W-:Y:S02]  /*3160*/  IMAD.SHL.U32 R4, R4, 0x20, RZ ;  /* 0x0000002004047824 */ /* 0x000fe400078e00ff */
[----:B------:R1:W-:Y:S04]  /*3170*/  ATOMS.OR RZ, [UR5+0x14], R3 ;  /* 0x00001403ffff798c */ /* 0x0003e8000b000005 */
[----:B------:R1:W-:Y:S04]  /*3180*/  ATOMS.OR RZ, [UR5+0x18], R0 ;  /* 0x00001800ffff798c */ /* 0x0003e8000b000005 */
[----:B------:R1:W-:Y:S01]  /*3190*/  STS [UR6+0x140], R4 ;  /* 0x00014004ff007988 */ /* 0x0003e20008000806 */
[----:B------:R-:W-:Y:S05]  /*31a0*/  BRA `(.L_x_59) ;  /* 0x0000000000107947 */ /* 0x000fea0003800000 */
.L_x_58:
[----:B------:R-:W-:Y:S02]  /*31b0*/  MOV R0, 0xffffffff ;  /* 0xffffffff00007802 */ /* 0x000fe40000000f00 */
[----:B------:R-:W-:-:S03]  /*31c0*/  MOV R4, 0x31f0 ;  /* 0x000031f000047802 */ /* 0x000fc60000000f00 */
[----:B------:R1:W-:Y:S04]  /*31d0*/  STS [UR6+0x140], R0 ;  /* 0x00014000ff007988 */ /* 0x0003e80008000806 */
[----:B-1---5:R-:W-:Y:S05]  /*31e0*/  CALL.REL.NOINC `($__internal_1_$__cuda_sm10x_tcgen05_guardrail_trap_phase_invalid_during_alloc) ;  /* 0x0000006000a47944 */ /* 0x022fea0003c00000 */
.L_x_59:
[----:B------:R-:W-:Y:S05]  /*31f0*/  WARPSYNC.ALL ;  /* 0x0000000000007948 */ /* 0x000fea0003800000 */
[----:B------:R-:W2:Y:S01]  /*3200*/  S2UR UR4, SR_CgaCtaId ;  /* 0x00000000000479c3 */ /* 0x000ea20000008800 */
[----:B------:R-:W-:Y:S01]  /*3210*/  UMOV UR26, 0x400 ;  /* 0x00000400001a7882 */ /* 0x000fe20000000000 */
[----:B------:R-:W-:-:S06]  /*3220*/  NOP ;  /* 0x0000000000007918 */ /* 0x000fcc0000000000 */
[----:B------:R-:W-:Y:S06]  /*3230*/  BAR.ARV 0x6, 0xa0 ;  /* 0x0182800000007b1d */ /* 0x000fec0000002000 */
[----:B------:R-:W3:Y:S01]  /*3240*/  LDCU UR5, c[0x0][0x38c] ;  /* 0x00007180ff0577ac */ /* 0x000ee20008000800 */
[----:B------:R-:W-:Y:S01]  /*3250*/  LOP3.LUT R2, R2, 0xffff, RZ, 0xc0, !PT ;  /* 0x0000ffff02027812 */ /* 0x000fe200078ec0ff */
[----:B------:R-:W-:Y:S01]  /*3260*/  IMAD.MOV.U32 R11, RZ, RZ, 0x1 ;  /* 0x00000001ff0b7424 */ /* 0x000fe200078e00ff */
[----:B------:R-:W-:Y:S01]  /*3270*/  CS2R R8, SRZ ;  /* 0x0000000000087805 */ /* 0x000fe2000001ff00 */
[----:B------:R-:W4:Y:S01]  /*3280*/  LDCU UR7, c[0x0][0x38c] ;  /* 0x00007180ff0777ac */ /* 0x000f220008000800 */
[----:B------:R-:W-:Y:S01]  /*3290*/  R2UR UR27, R2 ;  /* 0x00000000021b72ca */ /* 0x000fe200000e0000 */
[----:B------:R-:W-:Y:S01]  /*32a0*/  IMAD.MOV.U32 R10, RZ, RZ, RZ ;  /* 0x000000ffff0a7224 */ /* 0x000fe200078e00ff */
[----:B------:R-:W-:Y:S01]  /*32b0*/  UMOV UR31, URZ ;  /* 0x000000ff001f7c82 */ /* 0x000fe20008000000 */
[----:B------:R-:W-:Y:S01]  /*32c0*/  UMOV UR22, URZ ;  /* 0x000000ff00167c82 */ /* 0x000fe20008000000 */
[----:B--2---:R-:W-:Y:S01]  /*32d0*/  ULEA UR26, UR4, UR26, 0x18 ;  /* 0x0000001a041a7291 */ /* 0x004fe2000f8ec0ff */
[----:B------:R-:W-:Y:S01]  /*32e0*/  UMOV UR38, 0x0 ;  /* 0x0000000000267882 */ /* 0x000fe20000000000 */
[----:B------:R-:W-:-:S02]  /*32f0*/  UMOV UR39, 0x8200010 ;  /* 0x0820001000277882 */ /* 0x000fc40000000000 */
[----:B------:R-:W-:Y:S02]  /*3300*/  UIADD3 UR4, UPT, UPT, UR26, 0x8400, URZ ;  /* 0x000084001a047890 */ /* 0x000fe4000fffe0ff */
[----:B------:R-:W-:Y:S02]  /*3310*/  UIADD3 UR6, UPT, UPT, UR26, 0x20400, URZ ;  /* 0x000204001a067890 */ /* 0x000fe4000fffe0ff */
[----:B---3--:R-:W-:Y:S01]  /*3320*/  UIADD3 UR5, UPT, UPT, UR5, 0x7f, URZ ;  /* 0x0000007f05057890 */ /* 0x008fe2000fffe0ff */
[----:B-1----:R-:W1:Y:S01]  /*3330*/  LDS R0, [UR26+0x140] ;  /* 0x0001401aff007984 */ /* 0x002e620008000800 */
[----:B------:R-:W-:Y:S01]  /*3340*/  UMOV UR36, 0x0 ;  /* 0x0000000000247882 */ /* 0x000fe20000000000 */
[----:B------:R-:W-:Y:S01]  /*3350*/  UMOV UR37, 0x8200010 ;  /* 0x0820001000257882 */ /* 0x000fe20000000000 */
[----:B------:R-:W-:Y:S02]  /*3360*/  USHF.R.S32.HI UR40, URZ, 0x1f, UR5 ;  /* 0x0000001fff287899 */ /* 0x000fe40008011405 */
[----:B----4-:R-:W-:-:S02]  /*3370*/  UISETP.GE.AND UP4, UPT, UR7, 0x1, UPT ;  /* 0x000000010700788c */ /* 0x010fc4000bf86270 */
[----:B------:R-:W-:Y:S02]  /*3380*/  ULEA.HI UR40, UR40, UR5, URZ, 0x7 ;  /* 0x0000000528287291 */ /* 0x000fe4000f8f38ff */
[----:B------:R-:W-:Y:S02]  /*3390*/  USHF.R.U32.HI UR5, URZ, 0x4, UR4 ;  /* 0x00000004ff057899 */ /* 0x000fe40008011604 */
[----:B------:R-:W-:Y:S02]  /*33a0*/  USHF.R.S32.HI UR40, URZ, 0x7, UR40 ;  /* 0x00000007ff287899 */ /* 0x000fe40008011428 */
[----:B------:R-:W-:Y:S02]  /*33b0*/  USHF.R.U32.HI UR4, URZ, 0x4, UR6 ;  /* 0x00000004ff047899 */ /* 0x000fe40008011606 */
[----:B------:R-:W-:Y:S02]  /*33c0*/  UISETP.LT.AND UP0, UPT, UR40, 0x1, UPT ;  /* 0x000000012800788c */ /* 0x000fe4000bf01270 */
[----:B------:R-:W-:-:S02]  /*33d0*/  ULOP3.LUT UR5, UR5, 0x3fff, URZ, 0xc0, !UPT ;  /* 0x00003fff05057892 */ /* 0x000fc4000f8ec0ff */
[----:B------:R-:W-:Y:S02]  /*33e0*/  ULOP3.LUT UR4, UR4, 0x3fff, URZ, 0xc0, !UPT ;  /* 0x00003fff04047892 */ /* 0x000fe4000f8ec0ff */
[----:B------:R-:W-:Y:S02]  /*33f0*/  USEL UR41, UR40, 0x1, !UP0 ;  /* 0x0000000128297887 */ /* 0x000fe4000c000000 */
[----:B------:R-:W-:Y:S02]  /*3400*/  ULOP3.LUT UR28, UR5, 0x10000, URZ, 0xfc, !UPT ;  /* 0x00010000051c7892 */ /* 0x000fe4000f8efcff */
[----:B------:R-:W-:Y:S02]  /*3410*/  ULOP3.LUT UR29, UR4, 0x10000, URZ, 0xfc, !UPT ;  /* 0x00010000041d7892 */ /* 0x000fe4000f8efcff */
[----:B------:R-:W-:Y:S01]  /*3420*/  UIADD3 UR41, UPT, UPT, -UR41, URZ, URZ ;  /* 0x000000ff29297290 */ /* 0x000fe2000fffe1ff */
[----:B------:R-:W-:Y:S01]  /*3430*/  UMOV UR34, 0x0 ;  /* 0x0000000000227882 */ /* 0x000fe20000000000 */
[----:B------:R-:W-:Y:S01]  /*3440*/  UMOV UR35, 0x8200010 ;  /* 0x0820001000237882 */ /* 0x000fe20000000000 */
[----:B------:R-:W-:Y:S01]  /*3450*/  UMOV UR32, 0x0 ;  /* 0x0000000000207882 */ /* 0x000fe20000000000 */
[----:B------:R-:W-:Y:S01]  /*3460*/  UMOV UR33, 0x8200010 ;  /* 0x0820001000217882 */ /* 0x000fe20000000000 */
[----:B-1----:R-:W-:-:S15]  /*3470*/  R2UR UR42, R0 ;  /* 0x00000000002a72ca */ /* 0x002fde00000e0000 */
.L_x_68:
[----:B------:R-:W-:Y:S02]  /*3480*/  LEA R0, R10, UR26, 0x3 ;  /* 0x0000001a0a007c11 */ /* 0x000fe4000f8e18ff */
[----:B------:R-:W-:Y:S02]  /*3490*/  SHF.L.U32 R5, R9, 0x1f, RZ ;  /* 0x0000001f09057819 */ /* 0x000fe400000006ff */
[----:B------:R-:W-:Y:S01]  /*34a0*/  PLOP3.LUT P0, PT, PT, PT, UP4, 0x80, 0x8 ;  /* 0x000000000008781c */ /* 0x000fe20003f0f048 */
[----:B------:R-:W-:Y:S01]  /*34b0*/  VIADD R3, R0, 0xa0 ;  /* 0x000000a000037836 */ /* 0x000fe20000000000 */
[----:B-1----:R-:W1:Y:S02]  /*34c0*/  SYNCS.PHASECHK.TRANS64.TRYWAIT P1, [R0+URZ+0x90], R5 ;  /* 0x00009005000075a7 */ /* 0x002e6400080211ff */
[----:B-1-3--:R-:W-:Y:S09]  /*34d0*/  @!P1 BRA `(.L_x_62) ;  /* 0x0000005800749947 */ /* 0x00aff20003800000 */
.L_x_134:
[----:B------:R-:W-:Y:S01]  /*34e0*/  LEA R4, R10, UR26, 0x4 ;  /* 0x0000001a0a047c11 */ /* 0x000fe2000f8e20ff */
[----:B------:R-:W-:Y:S01]  /*34f0*/  @UP4 ULEA UR4, UR22, UR26, 0x3 ;  /* 0x0000001a16044291 */ /* 0x000fe2000f8e18ff */
[----:B------:R-:W-:Y:S01]  /*3500*/  PLOP3.LUT P2, PT, PT, PT, PT, 0x80, 0x8 ;  /* 0x000000000008781c */ /* 0x000fe20003f4f070 */
[----:B------:R-:W-:Y:S01]  /*3510*/  ULEA UR30, UR31, UR26, 0x3 ;  /* 0x0000001a1f1e7291 */ /* 0x000fe2000f8e18ff */
[----:B------:R-:W-:Y:S01]  /*3520*/  PRMT R3, RZ, 0x654, R3 ;  /* 0x00000654ff037816 */ /* 0x000fe20000000003 */
[----:B------:R-:W-:Y:S01]  /*3530*/  ULEA UR11, UR31, UR42, 0x7 ;  /* 0x0000002a1f0b7291 */ /* 0x000fe2000f8e38ff */
[----:B-1----:R-:W1:Y:S01]  /*3540*/  LDS.128 R4, [R4+0x120] ;  /* 0x0001200004047984 */ /* 0x002e620000000c00 */
[----:B------:R-:W-:Y:S02]  /*3550*/  @P0 SHF.L.U32 R2, R8, 0x1f, RZ ;  /* 0x0000001f08020819 */ /* 0x000fe400000006ff */
[----:B------:R-:W-:Y:S01]  /*3560*/  SHF.L.U32 R0, R11, 0x1f, RZ ;  /* 0x0000001f0b007819 */ /* 0x000fe200000006ff */
[----:B------:R-:W-:Y:S01]  /*3570*/  @!PT LDS RZ, [RZ] ;  /* 0x00000000fffff984 */ /* 0x000fe20000000800 */
[----:B------:R-:W-:Y:S01]  /*3580*/  @!PT LDS RZ, [RZ] ;  /* 0x00000000fffff984 */ /* 0x000fe20000000800 */
[----:B------:R-:W-:Y:S01]  /*3590*/  @!PT LDS RZ, [RZ] ;  /* 0x00000000fffff984 */ /* 0x000fe20000000800 */
[----:B------:R-:W-:Y:S01]  /*35a0*/  @!PT LDS RZ, [RZ] ;  /* 0x00000000fffff984 */ /* 0x000fe20000000800 */
[----:B------:R2:W-:Y:S06]  /*35b0*/  MEMBAR.ALL.CTA ;  /* 0x0000000000007992 */ /* 0x0005ec0000008000 */
[----:B--2---:R-:W2:Y:S02]  /*35c0*/  FENCE.VIEW.ASYNC.S ;  /* 0x00000000000073c6 */ /* 0x004ea40000000000 */
[----:B--2---:R2:W-:Y:S01]  /*35d0*/  SYNCS.ARRIVE.TRANS64.RED.A1T0 RZ, [R3+URZ], RZ ;  /* 0x000000ff03ff79a7 */ /* 0x0045e200081004ff */
[----:B------:R2:W3:Y:S01]  /*35e0*/  @P0 SYNCS.PHASECHK.TRANS64.TRYWAIT P2, [UR4], R2 ;  /* 0x00000002ff0005a7 */ /* 0x0004e20008041104 */
[----:B-1----:R-:W-:Y:S01]  /*35f0*/  LOP3.LUT P1, RZ, R6, 0x1, RZ, 0xc0, !PT ;  /* 0x0000000106ff7812 */ /* 0x002fe2000782c0ff */
[----:B------:R-:W1:Y:S02]  /*3600*/  SYNCS.PHASECHK.TRANS64.TRYWAIT P0, [UR30+0xd0], R0 ;  /* 0x0000d000ff0075a7 */ /* 0x000e64000800111e */
[----:B-123--:R-:W-:Y:S10]  /*3610*/  @!P0 BRA `(.L_x_63) ;  /* 0x0000005800388947 */ /* 0x00eff40003800000 */
.L_x_136:
[----:B------:R-:W-:Y:S01]  /*3620*/  IADD3 R10, PT, PT, R10, 0x1, RZ ;  /* 0x000000010a0a7810 */ /* 0x000fe20007ffe0ff */
[----:B------:R-:W-:Y:S06]  /*3630*/  BRA.U !UP4, `(.L_x_64) ;  /* 0x000000010cc07547 */ /* 0x000fec000b800000 */
[----:B------:R-:W-:Y:S01]  /*3640*/  UPLOP3.LUT UP2, UPT, UPT, UPT, UPT, 0x40, 0x4 ;  /* 0x000000000004789c */ /* 0x000fe20003f4e870 */
[----:B------:R-:W-:Y:S01]  /*3650*/  UMOV UR24, UR41 ;  /* 0x0000002900187c82 */ /* 0x000fe20008000000 */
[----:B------:R-:W-:Y:S01]  /*3660*/  UMOV UR23, UR40 ;  /* 0x0000002800177c82 */ /* 0x000fe20008000000 */
[----:B------:R-:W-:-:S08]  /*3670*/  UMOV UR10, UR22 ;  /* 0x00000016000a7c82 */ /* 0x000fd00008000000 */
.L_x_67:
[----:B------:R-:W-:Y:S02]  /*3680*/  UIADD3 UR24, UPT, UPT, UR24, 0x1, URZ ;  /* 0x0000000118187890 */ /* 0x000fe4000fffe0ff */
[----:B--2---:R-:W-:Y:S02]  /*3690*/  ULEA UR5, UR10, UR26, 0x3 ;  /* 0x0000001a0a057291 */ /* 0x004fe4000f8e18ff */
[----:B------:R-:W-:Y:S01]  /*36a0*/  UISETP.NE.AND UP3, UPT, UR24, URZ, UPT ;  /* 0x000000ff1800728c */ /* 0x000fe2000bf65270 */
[----:B---3--:R-:W-:Y:S10]  /*36b0*/  @P2 BRA `(.L_x_65) ;  /* 0x00000000000c2947 */ /* 0x008ff40003800000 */
[----:B-1----:R-:W-:Y:S04]  /*36c0*/  SHF.L.U32 R3, R8, 0x1f, RZ ;  /* 0x0000001f08037819 */ /* 0x002fe800000006ff */
[----:B------:R-:W1:Y:S02]  /*36d0*/  SYNCS.PHASECHK.TRANS64.TRYWAIT P0, [UR5], R3 ;  /* 0x00000003ff0075a7 */ /* 0x000e640008001105 */
[----:B-1----:R-:W-:Y:S05]  /*36e0*/  @!P0 BRA `(.L_x_66) ;  /* 0x00000058001c8947 */ /* 0x002fea0003800000 */
.L_x_65:
[----:B------:R-:W-:Y:S01]  /*36f0*/  UISETP.NE.AND UP0, UPT, UR23, 0x1, UPT ;  /* 0x000000011700788c */ /* 0x000fe2000bf05270 */
[----:B------:R-:W-:Y:S01]  /*3700*/  PLOP3.LUT P2, PT, PT, PT, PT, 0x80, 0x8 ;  /* 0x000000000008781c */ /* 0x000fe20003f4f070 */
[----:B------:R-:W-:Y:S02]  /*3710*/  UIADD3 UR4, UPT, UPT, UR10, 0x1, URZ ;  /* 0x000000010a047890 */ /* 0x000fe4000fffe0ff */
[----:B------:R-:W-:Y:S02]  /*3720*/  UIADD3 UR25, UPT, UPT, UR5, 0x30, URZ ;  /* 0x0000003005197890 */ /* 0x000fe4000fffe0ff */
[----:B------:R-:W-:Y:S01]  /*3730*/  UISETP.NE.AND UP1, UPT, UR4, 0x6, UPT ;  /* 0x000000060400788c */ /* 0x000fe2000bf25270 */
[----:B------:R-:W-:Y:S01]  /*3740*/  PLOP3.LUT P0, PT, PT, PT, UP0, 0x80, 0x8 ;  /* 0x000000000008781c */ /* 0x000fe20003f0f008 */
[----:B------:R-:W-:Y:S02]  /*3750*/  UIADD3 UR23, UPT, UPT, UR23, -0x1, URZ ;  /* 0xffffffff17177890 */ /* 0x000fe4000fffe0ff */
[----:B------:R-:W-:Y:S02]  /*3760*/  USEL UR6, URZ, 0x1, UP1 ;  /* 0x00000001ff067887 */ /* 0x000fe40008800000 */
[----:B------:R-:W-:Y:S01]  /*3770*/  USEL UR22, UR4, URZ, UP1 ;  /* 0x000000ff04167287 */ /* 0x000fe20008800000 */
[----:B------:R-:W-:Y:S01]  /*3780*/  UMOV UR7, 0x40004040 ;  /* 0x4000404000077882 */ /* 0x000fe20000000000 */
[----:B------:R-:W-:Y:S02]  /*3790*/  UMOV UR5, 0x40004040 ;  /* 0x4000404000057882 */ /* 0x000fe40000000000 */
[----:B------:R-:W-:Y:S01]  /*37a0*/  @UP0 ULEA UR4, UR22, UR26, 0x3 ;  /* 0x0000001a16040291 */ /* 0x000fe2000f8e18ff */
[----:B------:R-:W-:Y:S01]  /*37b0*/  LOP3.LUT R8, R8, UR6, RZ, 0x3c, !PT ;  /* 0x0000000608087c12 */ /* 0x000fe2000f8e3cff */
[----:B------:R-:W-:Y:S01]  /*37c0*/  ULEA UR6, UR10, UR29, 0xa ;  /* 0x0000001d0a067291 */ /* 0x000fe2000f8e50ff */
[----:B------:R-:W-:Y:S02]  /*37d0*/  UMOV UR21, 0x40004040 ;  /* 0x4000404000157882 */ /* 0x000fe40000000000 */
[----:B-1----:R-:W-:Y:S01]  /*37e0*/  @P0 SHF.L.U32 R0, R8, 0x1f, RZ ;  /* 0x0000001f08000819 */ /* 0x002fe200000006ff */
[----:B------:R-:W-:Y:S02]  /*37f0*/  UIADD3 UR20, UPT, UPT, UR6, 0x2, URZ ;  /* 0x0000000206147890 */ /* 0x000fe4000fffe0ff */
[----:B------:R-:W-:Y:S01]  /*3800*/  UIADD3 UR16, UPT, UPT, UR6, 0x4, URZ ;  /* 0x0000000406107890 */ /* 0x000fe2000fffe0ff */
[----:B------:R2:W3:Y:S01]  /*3810*/  @P0 SYNCS.PHASECHK.TRANS64.TRYWAIT P2, [UR4], R0 ;  /* 0x00000000ff0005a7 */ /* 0x0004e20008041104 */
[----:B------:R-:W-:Y:S02]  /*3820*/  ULEA UR4, UR10, UR28, 0xa ;  /* 0x0000001c0a047291 */ /* 0x000fe4000f8e50ff */
[----:B------:R-:W-:Y:S02]  /*3830*/  UIADD3 UR12, UPT, UPT, UR6, 0x6, URZ ;  /* 0x00000006060c7890 */ /* 0x000fe4000fffe0ff */
[----:B------:R-:W-:Y:S02]  /*3840*/  UIADD3 UR18, UPT, UPT, UR4, 0x2, URZ ;  /* 0x0000000204127890 */ /* 0x000fe4000fffe0ff */
[----:B------:R-:W-:Y:S02]  /*3850*/  UIADD3 UR14, UPT, UPT, UR4, 0x4, URZ ;  /* 0x00000004040e7890 */ /* 0x000fe4000fffe0ff */
[----:B------:R-:W-:Y:S01]  /*3860*/  UIADD3 UR8, UPT, UPT, UR4, 0x6, URZ ;  /* 0x0000000604087890 */ /* 0x000fe2000fffe0ff */
[----:B------:R2:W-:Y:S01]  /*3870*/  UTCQMMA gdesc[UR4], gdesc[UR6], tmem[UR11], tmem[UR38], idesc[UR39], UP2 ;  /* 0x00ff2606040075ea */ /* 0x0005e2000900030b */
[----:B------:R-:W-:Y:S01]  /*3880*/  UPLOP3.LUT UP2, UPT, UPT, UPT, UPT, 0x80, 0x8 ;  /* 0x000000000008789c */ /* 0x000fe20003f4f070 */
[----:B------:R-:W-:Y:S01]  /*3890*/  UMOV UR19, 0x40004040 ;  /* 0x4000404000137882 */ /* 0x000fe20000000000 */
[----:B------:R-:W-:Y:S01]  /*38a0*/  UMOV UR17, 0x40004040 ;  /* 0x4000404000117882 */ /* 0x000fe20000000000 */
[----:B------:R2:W-:Y:S01]  /*38b0*/  UTCQMMA gdesc[UR18], gdesc[UR20], tmem[UR11], tmem[UR36], idesc[UR37], UPT ;  /* 0x00ff2414120075ea */ /* 0x0005e2000b80030b */
[----:B------:R-:W-:Y:S01]  /*38c0*/  UMOV UR15, 0x40004040 ;  /* 0x40004040000f7882 */ /* 0x000fe20000000000 */
[----:B------:R-:W-:Y:S01]  /*38d0*/  UMOV UR13, 0x40004040 ;  /* 0x40004040000d7882 */ /* 0x000fe20000000000 */
[----:B------:R-:W-:Y:S01]  /*38e0*/  UMOV UR9, 0x40004040 ;  /* 0x4000404000097882 */ /* 0x000fe20000000000 */
[----:B------:R2:W-:Y:S01]  /*38f0*/  UTCQMMA gdesc[UR14], gdesc[UR16], tmem[UR11], tmem[UR34], idesc[UR35], UPT ;  /* 0x00ff22100e0075ea */ /* 0x0005e2000b80030b */
[----:B------:R2:W-:Y:S01]  /*3900*/  UTCQMMA gdesc[UR8], gdesc[UR12], tmem[UR11], tmem[UR32], idesc[UR33], UPT ;  /* 0x00ff200c080075ea */ /* 0x0005e2000b80030b */
[----:B------:R2:W-:Y:S01]  /*3910*/  UTCBAR.MULTICAST [UR25], URZ, UR27 ;  /* 0x000000ff190073e9 */ /* 0x0005e2000800081b */
[----:B------:R-:W-:Y:S01]  /*3920*/  UMOV UR10, UR22 ;  /* 0x00000016000a7c82 */ /* 0x000fe20008000000 */
[----:B------:R-:W-:Y:S05]  /*3930*/  BRA.U UP3, `(.L_x_67) ;  /* 0xfffffffd03507547 */ /* 0x000fea000b83ffff */
.L_x_64:
[----:B--2---:R-:W-:Y:S01]  /*3940*/  UIADD3 UR4, UPT, UPT, UR31, 0x1, URZ ;  /* 0x000000011f047890 */ /* 0x004fe2000fffe0ff */
[C---:B------:R-:W-:Y:S01]  /*3950*/  ISETP.NE.AND P0, PT, R10.reuse, 0x2, PT ;  /* 0x000000020a00780c */ /* 0x040fe20003f05270 */
[----:B------:R-:W-:Y:S02]  /*3960*/  UIADD3 UR5, UPT, UPT, UR30, 0xb0, URZ ;  /* 0x000000b01e057890 */ /* 0x000fe4000fffe0ff */
[----:B------:R-:W-:Y:S01]  /*3970*/  UISETP.NE.AND UP0, UPT, UR4, 0x4, UPT ;  /* 0x000000040400788c */ /* 0x000fe2000bf05270 */
[----:B-1----:R-:W-:Y:S02]  /*3980*/  SEL R0, RZ, 0x1, P0 ;  /* 0x00000001ff007807 */ /* 0x002fe40000000000 */
[----:B------:R-:W-:Y:S01]  /*3990*/  SEL R10, R10, RZ, P0 ;  /* 0x000000ff0a0a7207 */ /* 0x000fe20000000000 */
[----:B------:R-:W-:Y:S01]  /*39a0*/  USEL UR6, URZ, 0x1, UP0 ;  /* 0x00000001ff067887 */ /* 0x000fe20008000000 */
[----:B------:R-:W-:Y:S01]  /*39b0*/  LOP3.LUT R9, R9, R0, RZ, 0x3c, !PT ;  /* 0x0000000009097212 */ /* 0x000fe200078e3cff */
[----:B------:R-:W-:Y:S01]  /*39c0*/  USEL UR31, UR4, URZ, UP0 ;  /* 0x000000ff041f7287 */ /* 0x000fe20008000000 */
[----:B------:R1:W-:Y:S03]  /*39d0*/  UTCBAR [UR5], URZ ;  /* 0x000000ff050073e9 */ /* 0x0003e600080000ff */
[----:B------:R-:W-:Y:S01]  /*39e0*/  LOP3.LUT R11, R11, UR6, RZ, 0x3c, !PT ;  /* 0x000000060b0b7c12 */ /* 0x000fe2000f8e3cff */
[----:B------:R-:W-:Y:S07]  /*39f0*/  @P1 BRA `(.L_x_68) ;  /* 0xfffffff800a01947 */ /* 0x000fee000383ffff */
[----:B------:R-:W2:Y:S01]  /*3a00*/  S2UR UR8, SR_CgaCtaId ;  /* 0x00000000000879c3 */ /* 0x000ea20000008800 */
[----:B------:R-:W-:Y:S01]  /*3a10*/  ELECT P0, URZ, PT ;  /* 0x0000000000ff782f */ /* 0x000fe20003800000 */
[----:B------:R-:W-:Y:S01]  /*3a20*/  IMAD.MOV.U32 R0, RZ, RZ, 0x1 ;  /* 0x00000001ff007424 */ /* 0x000fe200078e00ff */
[----:B------:R-:W-:Y:S01]  /*3a30*/  UIADD3 UR26, UPT, UPT, UR26, 0xd0, URZ ;  /* 0x000000d01a1a7890 */ /* 0x000fe2000fffe0ff */
[----:B------:R-:W-:Y:S01]  /*3a40*/  SHF.L.U32 R3, R11, 0x1f, RZ ;  /* 0x0000001f0b037819 */ /* 0x000fe200000006ff */
[----:B------:R-:W-:-:S03]  /*3a50*/  UMOV UR4, 0x40 ;  /* 0x0000004000047882 */ /* 0x000fc60000000000 */
[----:B------:R-:W-:Y:S01]  /*3a60*/  UVIRTCOUNT.DEALLOC.SMPOOL 0x80 ;  /* 0x000000800000784c */ /* 0x000fe20000000000 */
[----:B--2---:R-:W-:Y:S02]  /*3a70*/  ULEA UR8, UR8, UR4, 0x18 ;  /* 0x0000000408087291 */ /* 0x004fe4000f8ec0ff */
[----:B------:R-:W-:-:S07]  /*3a80*/  ULEA UR4, UR31, UR26, 0x3 ;  /* 0x0000001a1f047291 */ /* 0x000fce000f8e18ff */
[----:B------:R2:W-:Y:S02]  /*3a90*/  @P0 STS.U8 [UR8+0x1c], R0 ;  /* 0x00001c00ff000988 */ /* 0x0005e40008000008 */
[----:B------:R-:W4:Y:S02]  /*3aa0*/  SYNCS.PHASECHK.TRANS64.TRYWAIT P0, [UR4], R3 ;  /* 0x00000003ff0075a7 */ /* 0x000f240008001104 */
[----:B--2-4-:R-:W-:Y:S05]  /*3ab0*/  @!P0 BRA `(.L_x_69) ;  /* 0x0000005400408947 */ /* 0x014fea0003800000 */
.L_x_139:
[----:B------:R-:W-:-:S04]  /*3ac0*/  UIADD3 UR4, UPT, UPT, UR31, 0x1, URZ ;  /* 0x000000011f047890 */ /* 0x000fc8000fffe0ff */
[----:B------:R-:W-:-:S04]  /*3ad0*/  UISETP.NE.AND UP0, UPT, UR4, 0x4, UPT ;  /* 0x000000040400788c */ /* 0x000fc8000bf05270 */
[----:B------:R-:W-:Y:S02]  /*3ae0*/  USEL UR6, URZ, 0x1, UP0 ;  /* 0x00000001ff067887 */ /* 0x000fe40008000000 */
[----:B------:R-:W-:-:S04]  /*3af0*/  USEL UR4, UR4, URZ, UP0 ;  /* 0x000000ff04047287 */ /* 0x000fc80008000000 */
[----:B-1----:R-:W-:Y:S01]  /*3b00*/  ULEA UR5, UR4, UR26, 0x3 ;  /* 0x0000001a04057291 */ /* 0x002fe2000f8e18ff */
[----:B------:R-:W-:-:S04]  /*3b10*/  LOP3.LUT R2, R11, UR6, RZ, 0x3c, !PT ;  /* 0x000000060b027c12 */ /* 0x000fc8000f8e3cff */
[----:B--2---:R-:W-:-:S04]  /*3b20*/  SHF.L.U32 R3, R2, 0x1f, RZ ;  /* 0x0000001f02037819 */ /* 0x004fc800000006ff */
[----:B------:R-:W1:Y:S02]  /*3b30*/  SYNCS.PHASECHK.TRANS64.TRYWAIT P0, [UR5], R3 ;  /* 0x00000003ff0075a7 */ /* 0x000e640008001105 */
[----:B-1----:R-:W-:Y:S05]  /*3b40*/  @!P0 BRA `(.L_x_70) ;  /* 0x0000005400348947 */ /* 0x002fea0003800000 */
.L_x_141:
        /* <DEDUP_REMOVED lines=9> */
.L_x_143:
[----:B------:R-:W-:-:S04]  /*3be0*/  UIADD3 UR4, UPT, UPT, UR4, 0x1, URZ ;  /* 0x0000000104047890 */ /* 0x000fc8000fffe0ff */
[----:B------:R-:W-:-:S04]  /*3bf0*/  UISETP.NE.AND UP0, UPT, UR4, 0x4, UPT ;  /* 0x000000040400788c */ /* 0x000fc8000bf05270 */
[----:B------:R-:W-:Y:S02]  /*3c00*/  USEL UR5, URZ, 0x1, UP0 ;  /* 0x00000001ff057887 */ /* 0x000fe40008000000 */
[----:B------:R-:W-:-:S04]  /*3c10*/  USEL UR4, UR4, URZ, UP0 ;  /* 0x000000ff04047287 */ /* 0x000fc80008000000 */
[----:B------:R-:W-:Y:S01]  /*3c20*/  ULEA UR4, UR4, UR26, 0x3 ;  /* 0x0000001a04047291 */ /* 0x000fe2000f8e18ff */
[----:B-1----:R-:W-:-:S04]  /*3c30*/  LOP3.LUT R3, R2, UR5, RZ, 0x3c, !PT ;  /* 0x0000000502037c12 */ /* 0x002fc8000f8e3cff */
[----:B------:R-:W-:-:S04]  /*3c40*/  SHF.L.U32 R3, R3, 0x1f, RZ ;  /* 0x0000001f03037819 */ /* 0x000fc800000006ff */
[----:B------:R-:W1:Y:S02]  /*3c50*/  SYNCS.PHASECHK.TRANS64.TRYWAIT P0, [UR4], R3 ;  /* 0x00000003ff0075a7 */ /* 0x000e640008001104 */
[----:B-1----:R-:W-:Y:S05]  /*3c60*/  @!P0 BRA `(.L_x_72) ;  /* 0x00000054001c8947 */ /* 0x002fea0003800000 */
.L_x_145:
[----:B------:R-:W-:Y:S01]  /*3c70*/  NOP ;  /* 0x0000000000007918 */ /* 0x000fe20000000000 */
[----:B-1----:R-:W1:Y:S01]  /*3c80*/  LDS R0, [UR8+0x14] ;  /* 0x00001408ff007984 */ /* 0x002e620008000800 */
[----:B------:R-:W-:Y:S01]  /*3c90*/  ULOP3.LUT UR4, UR42, 0xffff, URZ, 0xc0, !UPT ;  /* 0x0000ffff2a047892 */ /* 0x000fe2000f8ec0ff */
[----:B------:R-:W-:Y:S01]  /*3ca0*/  UMOV UR5, 0xffff ;  /* 0x0000ffff00057882 */ /* 0x000fe20000000000 */
[----:B------:R-:W-:Y:S02]  /*3cb0*/  UMOV UR6, 0x1 ;  /* 0x0000000100067882 */ /* 0x000fe40000000000 */
[----:B------:R-:W-:-:S04]  /*3cc0*/  USHF.R.U32.HI UR4, URZ, 0x5, UR4 ;  /* 0x00000005ff047899 */ /* 0x000fc80008011604 */
[----:B------:R-:W-:Y:S02]  /*3cd0*/  USHF.L.U32 UR5, UR5, UR4, URZ ;  /* 0x0000000405057299 */ /* 0x000fe400080006ff */
[----:B------:R-:W-:-:S04]  /*3ce0*/  USHF.L.U32 UR4, UR6, UR4, URZ ;  /* 0x0000000406047299 */ /* 0x000fc800080006ff */
[----:B-1----:R-:W-:-:S04]  /*3cf0*/  LOP3.LUT R0, R0, UR5, RZ, 0xc0, !PT ;  /* 0x0000000500007c12 */ /* 0x002fc8000f8ec0ff */
[----:B------:R-:W-:-:S13]  /*3d00*/  ISETP.NE.AND P0, PT, R0, UR5, PT ;  /* 0x0000000500007c0c */ /* 0x000fda000bf05270 */
[----:B------:R-:W-:Y:S05]  /*3d10*/  @P0 BRA `(.L_x_73) ;  /* 0x0000000000580947 */ /* 0x000fea0003800000 */
[----:B------:R-:W1:Y:S02]  /*3d20*/  LDS R0, [UR8+0x18] ;  /* 0x00001808ff007984 */ /* 0x000e640008000800 */
[----:B-1----:R-:W-:-:S04]  /*3d30*/  LOP3.LUT R0, R0, UR4, RZ, 0xc0, !PT ;  /* 0x0000000400007c12 */ /* 0x002fc8000f8ec0ff */
[----:B------:R-:W-:-:S13]  /*3d40*/  ISETP.NE.AND P0, PT, R0, UR4, PT ;  /* 0x0000000400007c0c */ /* 0x000fda000bf05270 */
[----:B------:R-:W-:Y:S05]  /*3d50*/  @P0 BRA `(.L_x_74) ;  /* 0x00000000003c0947 */ /* 0x000fea0003800000 */
[----:B------:R-:W1:Y:S01]  /*3d60*/  S2R R2, SR_LANEID ;  /* 0x0000000000027919 */ /* 0x000e620000000000 */
[----:B------:R-:W-:Y:S01]  /*3d70*/  ULOP3.LUT UR5, URZ, UR5, URZ, 0x33, !UPT ;  /* 0x00000005ff057292 */ /* 0x000fe2000f8e33ff */
[----:B------:R-:W-:Y:S01]  /*3d80*/  LOP3.LUT R4, RZ, UR4, RZ, 0x33, !PT ;  /* 0x00000004ff047c12 */ /* 0x000fe2000f8e33ff */
[----:B------:R-:W-:Y:S02]  /*3d90*/  VOTEU.ANY UR4, UPT, PT ;  /* 0x0000000000047886 */ /* 0x000fe400038e0100 */
[----:B------:R-:W-:Y:S01]  /*3da0*/  UFLO.U32 UR4, UR4 ;  /* 0x00000004000472bd */ /* 0x000fe200080e0000 */
[----:B------:R-:W2:Y:S01]  /*3db0*/  REDUX UR6, R4 ;  /* 0x00000000040673c4 */ /* 0x000ea20000000000 */
[----:B------:R-:W-:-:S06]  /*3dc0*/  IMAD.U32 R0, RZ, RZ, UR5 ;  /* 0x00000005ff007e24 */ /* 0x000fcc000f8e00ff */
[----:B------:R4:W-:Y:S01]  /*3dd0*/  UTCATOMSWS.AND URZ, UR5 ;  /* 0x0000000500ff79e3 */ /* 0x0009e20008000000 */
[----:B------:R-:W3:Y:S01]  /*3de0*/  REDUX UR7, R0 ;  /* 0x00000000000773c4 */ /* 0x000ee20000000000 */
[----:B-1----:R-:W-:Y:S01]  /*3df0*/  ISETP.EQ.U32.AND P0, PT, R2, UR4, PT ;  /* 0x0000000402007c0c */ /* 0x002fe2000bf02070 */
[----:B--2---:R-:W-:Y:S01]  /*3e00*/  IMAD.U32 R2, RZ, RZ, UR6 ;  /* 0x00000006ff027e24 */ /* 0x004fe2000f8e00ff */
[----:B---3--:R-:W-:-:S11]  /*3e10*/  MOV R3, UR7 ;  /* 0x0000000700037c02 */ /* 0x008fd60008000f00 */
[----:B------:R4:W-:Y:S04]  /*3e20*/  @P0 ATOMS.AND RZ, [UR8+0x14], R3 ;  /* 0x00001403ffff098c */ /* 0x0009e8000a800008 */
[----:B------:R4:W-:Y:S01]  /*3e30*/  @P0 ATOMS.AND RZ, [UR8+0x18], R2 ;  /* 0x00001802ffff098c */ /* 0x0009e2000a800008 */
[----:B------:R-:W-:Y:S05]  /*3e40*/  BRA `(.L_x_75) ;  /* 0x0000000000147947 */ /* 0x000fea0003800000 */
.L_x_74:
[----:B------:R-:W-:Y:S02]  /*3e50*/  MOV R2, 0x3e70 ;  /* 0x00003e7000027802 */ /* 0x000fe40000000f00 */
[----:B---3-5:R-:W-:Y:S05]  /*3e60*/  CALL.REL.NOINC `($__internal_0_$__cuda_sm10x_tcgen05_guardrail_trap_col_being_dealloced_not_returned_by_alloc) ;  /* 0x0000005400787944 */ /* 0x028fea0003c00000 */
[----:B------:R-:W-:Y:S05]  /*3e70*/  BRA `(.L_x_75) ;  /* 0x0000000000087947 */ /* 0x000fea0003800000 */
.L_x_73:
[----:B------:R-:W-:Y:S02]  /*3e80*/  MOV R2, 0x3ea0 ;  /* 0x00003ea000027802 */ /* 0x000fe40000000f00 */
[----:B---3-5:R-:W-:Y:S05]  /*3e90*/  CALL.REL.NOINC `($__internal_2_$__cuda_sm10x_tcgen05_guardrail_trap_unallocated_columns_being_dealloced) ;  /* 0x0000005400847944 */ /* 0x028fea0003c00000 */
.L_x_75:
[----:B------:R-:W-:Y:S01]  /*3ea0*/  NOP ;  /* 0x0000000000007918 */ /* 0x000fe20000000000 */
[----:B----4-:R-:W-:Y:S05]  /*3eb0*/  EXIT ;  /* 0x000000000000794d */ /* 0x010fea0003800000 */
.L_x_57:
[----:B------:R-:W-:-:S09]  /*3ec0*/  UISETP.NE.OR UP0, UPT, UR17, 0x3, !UP3 ;  /* 0x000000031100788c */ /* 0x000fd2000df05670 */
[----:B------:R-:W-:Y:S05]  /*3ed0*/  BRA.U UP0, `(.L_x_76) ;  /* 0x0000000d00807547 */ /* 0x000fea000b800000 */
[----:B------:R-:W1:Y:S01]  /*3ee0*/  LDCU UR32, c[0x0][0x370] ;  /* 0x00006e00ff2077ac */ /* 0x000e620008000800 */
[----:B------:R-:W2:Y:S01]  /*3ef0*/  LDC.64 R16, c[0x0][0x348] ;  /* 0x0000d200ff107b82 */ /* 0x000ea20000000a00 */
[----:B------:R-:W-:Y:S02]  /*3f00*/  HFMA2 R13, -RZ, RZ, 0, 0 ;  /* 0x00000000ff0d7431 */ /* 0x000fe400000001ff */
[----:B------:R-:W-:Y:S01]  /*3f10*/  IMAD.MOV.U32 R15, RZ, RZ, 0x1 ;  /* 0x00000001ff0f7424 */ /* 0x000fe200078e00ff */
[----:B------:R-:W1:Y:S01]  /*3f20*/  LDCU.128 UR28, c[0x0][0xb10] ;  /* 0x00016200ff1c77ac */ /* 0x000e620008000c00 */
[----:B------:R-:W-:Y:S01]  /*3f30*/  IMAD.MOV.U32 R14, RZ, RZ, RZ ;  /* 0x000000ffff0e7224 */ /* 0x000fe200078e00ff */
[----:B------:R-:W-:Y:S01]  /*3f40*/  MOV R7, 0x2000 ;  /* 0x0000200000077802 */ /* 0x000fe20000000f00 */
[----:B------:R-:W3:Y:S01]  /*3f50*/  LDCU UR27, c[0x0][0x374] ;  /* 0x00006e80ff1b77ac */ /* 0x000ee20008000800 */
[----:B------:R-:W4:Y:S01]  /*3f60*/  LDC.64 R2, c[0x0][0x888] ;  /* 0x00022200ff027b82 */ /* 0x000f220000000a00 */
[----:B------:R-:W3:Y:S01]  /*3f70*/  LDCU UR15, c[0x0][0xb0c] ;  /* 0x00016180ff0f77ac */ /* 0x000ee20008000800 */
[----:B------:R-:W2:Y:S06]  /*3f80*/  LDCU UR38, c[0x0][0xb20] ;  /* 0x00016400ff2677ac */ /* 0x000eac0008000800 */
[----:B------:R-:W4:Y:S01]  /*3f90*/  LDC.64 R4, c[0x0][0x890] ;  /* 0x00022400ff047b82 */ /* 0x000f220000000a00 */
[----:B------:R-:W2:Y:S01]  /*3fa0*/  LDCU UR4, c[0x0][0xb30] ;  /* 0x00016600ff0477ac */ /* 0x000ea20008000800 */
[----:B------:R-:W-:Y:S01]  /*3fb0*/  UMOV UR21, 0x400 ;  /* 0x0000040000157882 */ /* 0x000fe20000000000 */
[----:B-1----:R-:W-:-:S02]  /*3fc0*/  UIMAD.WIDE.U32 UR6, UR32, UR28, URZ ;  /* 0x0000001c200672a5 */ /* 0x002fc4000f8e00ff */
[----:B---3--:R-:W-:Y:S02]  /*3fd0*/  UIMAD.WIDE.U32 UR8, UR27, UR31, URZ ;  /* 0x0000001f1b0872a5 */ /* 0x008fe4000f8e00ff */
[----:B------:R-:W-:Y:S02]  /*3fe0*/  ULEA UR21, UR45, UR21, 0x18 ;  /* 0x000000152d157291 */ /* 0x000fe4000f8ec0ff */
[----:B------:R-:W-:Y:S02]  /*3ff0*/  UPLOP3.LUT UP3, UPT, UPT, UPT, UPT, 0x40, 0x4 ;  /* 0x000000000004789c */ /* 0x000fe40003f6e870 */
[----:B------:R-:W-:Y:S01]  /*4000*/  UIADD3 UR33, UPT, UPT, UR21, 0x68, URZ ;  /* 0x0000006815217890 */ /* 0x000fe2000fffe0ff */
[----:B------:R-:W-:Y:S01]  /*4010*/  UMOV UR6, UR7 ;  /* 0x0000000700067c82 */ /* 0x000fe20008000000 */
[----:B------:R-:W-:Y:S01]  /*4020*/  UMOV UR34, UR9 ;  /* 0x0000000900227c82 */ /* 0x000fe20008000000 */
[----:B------:R-:W-:Y:S02]  /*4030*/  UISETP.GE.AND UP0, UPT, UR42, 0x1, UPT ;  /* 0x000000012a00788c */ /* 0x000fe4000bf06270 */
[----:B------:R-:W-:Y:S01]  /*4040*/  UISETP.NE.AND UP4, UPT, UR42, 0x1, UPT ;  /* 0x000000012a00788c */ /* 0x000fe2000bf85270 */
[----:B------:R-:W1:Y:S01]  /*4050*/  LDCU.64 UR22, c[0x0][0xb28] ;  /* 0x00016500ff1677ac */ /* 0x000e620008000a00 */
[----:B------:R-:W-:-:S02]  /*4060*/  UISETP.NE.AND UP6, UPT, UR15, 0x1, UPT ;  /* 0x000000010f00788c */ /* 0x000fc4000bfc5270 */
[----:B------:R-:W-:Y:S02]  /*4070*/  UISETP.NE.AND UP5, UPT, UR30, 0x1, UPT ;  /* 0x000000011e00788c */ /* 0x000fe4000bfa5270 */
[----:B------:R-:W-:Y:S02]  /*4080*/  UIADD3 UR17, UPT, UPT, UR21, 0x60, URZ ;  /* 0x0000006015117890 */ /* 0x000fe4000fffe0ff */
[----:B------:R-:W-:Y:S02]  /*4090*/  UPRMT UR33, UR45, 0x654, UR33 ;  /* 0x000006542d217896 */ /* 0x000fe40008000021 */
[----:B------:R-:W-:Y:S02]  /*40a0*/  USHF.R.U32.HI UR35, URZ, UR29, UR6 ;  /* 0x0000001dff237299 */ /* 0x000fe40008011606 */
[----:B--2---:R-:W-:Y:S02]  /*40b0*/  USHF.R.U32.HI UR34, URZ, UR38, UR34 ;  /* 0x00000026ff227299 */ /* 0x004fe40008011622 */
[----:B------:R-:W-:-:S11]  /*40c0*/  UISETP.NE.AND UP2, UPT, UR4, 0x1, UPT ;  /* 0x000000010400788c */ /* 0x000fd6000bf45270 */
.L_x_85:
[C---:B------:R-:W-:Y:S02]  /*40d0*/  LEA R12, R14.reuse, UR21, 0x3 ;  /* 0x000000150e0c7c11 */ /* 0x040fe4000f8e18ff */
[----:B------:R-:W-:Y:S02]  /*40e0*/  SHF.L.U32 R9, R13, 0x1f, RZ ;  /* 0x0000001f0d097819 */ /* 0x000fe400000006ff */
[----:B------:R-:W-:Y:S02]  /*40f0*/  LEA R10, R14, UR21, 0x4 ;  /* 0x000000150e0a7c11 */ /* 0x000fe4000f8e20ff */
[----:B--2---:R-:W2:Y:S02]  /*4100*/  SYNCS.PHASECHK.TRANS64.TRYWAIT P0, [R12+URZ+0x90], R9 ;  /* 0x000090090c0075a7 */ /* 0x004ea400080011ff */
[----:B--2---:R-:W-:Y:S05]  /*4110*/  @!P0 BRA `(.L_x_77) ;  /* 0x0000005000088947 */ /* 0x004fea0003800000 */
.L_x_146:
[----:B--2---:R-:W2:Y:S01]  /*4120*/  LDS.128 R8, [R10+0x120] ;  /* 0x000120000a087984 */ /* 0x004ea20000000c00 */
[----:B------:R-:W-:Y:S01]  /*4130*/  UISETP.GE.AND UP0, UPT, UR42, 0x1, UPT ;  /* 0x000000012a00788c */ /* 0x000fe2000bf06270 */
[----:B------:R-:W-:Y:S01]  /*4140*/  @!PT LDS RZ, [RZ] ;  /* 0x00000000fffff984 */ /* 0x000fe20000000800 */
[----:B------:R-:W-:Y:S01]  /*4150*/  @!PT LDS RZ, [RZ] ;  /* 0x00000000fffff984 */ /* 0x000fe20000000800 */
[----:B------:R-:W-:Y:S01]  /*4160*/  @!PT LDS RZ, [RZ] ;  /* 0x00000000fffff984 */ /* 0x000fe20000000800 */
[----:B------:R-:W-:Y:S01]  /*4170*/  @!PT LDS RZ, [RZ] ;  /* 0x00000000fffff984 */ /* 0x000fe20000000800 */
[----:B------:R3:W-:Y:S06]  /*4180*/  MEMBAR.ALL.CTA ;  /* 0x0000000000007992 */ /* 0x0007ec0000008000 */
[----:B---3--:R-:W3:Y:S01]  /*4190*/  FENCE.VIEW.ASYNC.S ;  /* 0x00000000000073c6 */ /* 0x008ee20000000000 */
[----:B--2---:R-:W-:Y:S11]  /*41a0*/  LOP3.LUT P0, RZ, R10, 0x1, RZ, 0xc0, !PT ;  /* 0x000000010aff7812 */ /* 0x004ff6000780c0ff */
[----:B------:R-:W-:Y:S02]  /*41b0*/  @!UPT UIADD3 URZ, UPT, UPT, URZ, URZ, URZ ;  /* 0x000000fffffff290 */ /* 0x000fe4000fffe0ff */
[----:B---3--:R-:W-:Y:S01]  /*41c0*/  VOTEU.ANY UP1, P0 ;  /* 0x0000000000ff7886 */ /* 0x008fe20000020100 */
[----:B------:R-:W-:Y:S11]  /*41d0*/  PLOP3.LUT P0, PT, PT, PT, UP1, 0x80, 0x8 ;  /* 0x000000000008781c */ /* 0x000ff60003f0f018 */
[----:B------:R-:W-:Y:S02]  /*41e0*/  @!UPT UIADD3 URZ, UPT, UPT, URZ, URZ, URZ ;  /* 0x000000fffffff290 */ /* 0x000fe4000fffe0ff */
[----:B------:R-:W-:Y:S02]  /*41f0*/  @P0 SHF.R.U32.HI R0, RZ, 0x10, R9 ;  /* 0x00000010ff000819 */ /* 0x000fe40000011609 */
[----:B------:R-:W-:Y:S02]  /*4200*/  @P0 MOV R6, R8 ;  /* 0x0000000800060202 */ /* 0x000fe40000000f00 */
[----:B------:R-:W-:Y:S01]  /*4210*/  @P0 R2UR UR4, R0 ;  /* 0x00000000000402ca */ /* 0x000fe200000e0000 */
[----:B------:R-:W-:Y:S01]  /*4220*/  VIADD R0, R12, 0xa0 ;  /* 0x000000a00c007836 */ /* 0x000fe20000000000 */
[----:B------:R-:W-:Y:S02]  /*4230*/  @P0 LOP3.LUT R8, R9, 0xffff, RZ, 0xc0, !PT ;  /* 0x0000ffff09080812 */ /* 0x000fe400078ec0ff */
[----:B------:R-:W-:Y:S02]  /*4240*/  @P0 R2UR UR6, R6 ;  /* 0x00000000060602ca */ /* 0x000fe400000e0000 */
[----:B------:R-:W-:Y:S02]  /*4250*/  PRMT R0, RZ, 0x654, R0 ;  /* 0x00000654ff007816 */ /* 0x000fe40000000000 */
[----:B------:R-:W-:Y:S02]  /*4260*/  @P0 R2UR UR5, R8 ;  /* 0x00000000080502ca */ /* 0x000fe400000e0000 */
[----:B------:R2:W-:Y:S03]  /*4270*/  SYNCS.ARRIVE.TRANS64.RED.A1T0 RZ, [R0+URZ], RZ ;  /* 0x000000ff00ff79a7 */ /* 0x0005e600081004ff */
[----:B------:R-:W-:Y:S04]  /*4280*/  @UP1 UMOV UR26, UR4 ;  /* 0x00000004001a1c82 */ /* 0x000fe80008000000 */
[----:B------:R-:W-:Y:S04]  /*4290*/  @UP1 UMOV UR14, UR6 ;  /* 0x00000006000e1c82 */ /* 0x000fe80008000000 */
[----:B------:R-:W-:Y:S01]  /*42a0*/  @UP1 UMOV UR13, UR5 ;  /* 0x00000005000d1c82 */ /* 0x000fe20008000000 */
[----:B------:R-:W-:Y:S05]  /*42b0*/  BRA.U !UP0, `(.L_x_78) ;  /* 0x0000000108a47547 */ /* 0x000fea000b800000 */
[----:B------:R-:W-:Y:S02]  /*42c0*/  UIMAD.WIDE.U32 UR8, UR13, UR31, URZ ;  /* 0x0000001f0d0872a5 */ /* 0x000fe4000f8e00ff */
[----:B------:R-:W-:Y:S02]  /*42d0*/  UIMAD.WIDE.U32 UR10, UR14, UR28, URZ ;  /* 0x0000001c0e0a72a5 */ /* 0x000fe4000f8e00ff */
[----:B------:R-:W-:Y:S02]  /*42e0*/  USEL UR4, UR27, UR34, !UP5 ;  /* 0x000000221b047287 */ /* 0x000fe4000e800000 */
[----:B------:R-:W-:Y:S02]  /*42f0*/  USEL UR7, UR32, UR35, !UP6 ;  /* 0x0000002320077287 */ /* 0x000fe4000f000000 */
[----:B-1----:R-:W-:Y:S02]  /*4300*/  UIMAD.WIDE.U32 UR18, UR4, UR22, URZ ;  /* 0x00000016041272a5 */ /* 0x002fe4000f8e00ff */
[----:B------:R-:W-:Y:S01]  /*4310*/  UIMAD.WIDE.U32 UR24, UR7, UR22, URZ ;  /* 0x00000016071872a5 */ /* 0x000fe2000f8e00ff */
[----:B------:R-:W-:Y:S02]  /*4320*/  UMOV UR5, UR9 ;  /* 0x0000000900057c82 */ /* 0x000fe40008000000 */
[----:B------:R-:W-:Y:S03]  /*4330*/  USHF.R.U32.HI UR6, URZ, UR38, UR5 ;  /* 0x00000026ff067299 */ /* 0x000fe60008011605 */
[----:B------:R-:W-:Y:S01]  /*4340*/  UMOV UR5, UR11 ;  /* 0x0000000b00057c82 */ /* 0x000fe20008000000 */
[----:B------:R-:W-:Y:S02]  /*4350*/  USEL UR6, UR13, UR6, !UP5 ;  /* 0x000000060d067287 */ /* 0x000fe4000e800000 */
[----:B------:R-:W-:Y:S02]  /*4360*/  USHF.R.U32.HI UR8, URZ, UR29, UR5 ;  /* 0x0000001dff087299 */ /* 0x000fe40008011605 */
[----:B------:R-:W-:Y:S01]  /*4370*/  UIMAD.WIDE.U32 UR10, UR6, UR22, URZ ;  /* 0x00000016060a72a5 */ /* 0x000fe2000f8e00ff */
[----:B------:R-:W-:Y:S02]  /*4380*/  UMOV UR5, UR19 ;  /* 0x0000001300057c82 */ /* 0x000fe40008000000 */
[----:B------:R-:W-:Y:S03]  /*4390*/  @UP4 USHF.R.U32.HI UR4, URZ, UR23, UR5 ;  /* 0x00000017ff044299 */ /* 0x000fe60008011605 */
[----:B------:R-:W-:Y:S01]  /*43a0*/  UMOV UR5, UR25 ;  /* 0x0000001900057c82 */ /* 0x000fe20008000000 */
[----:B------:R-:W-:Y:S02]  /*43b0*/  UIMAD UR4, UR42, UR4, URZ ;  /* 0x000000042a0472a4 */ /* 0x000fe4000f8e02ff */
[----:B------:R-:W-:Y:S02]  /*43c0*/  @UP4 USHF.R.U32.HI UR7, URZ, UR23, UR5 ;  /* 0x00000017ff074299 */ /* 0x000fe40008011605 */
[----:B------:R-:W-:Y:S02]  /*43d0*/  USEL UR5, UR14, UR8, !UP6 ;  /* 0x000000080e057287 */ /* 0x000fe4000f000000 */
[----:B------:R-:W-:Y:S02]  /*43e0*/  UIMAD UR8, UR42, UR7, URZ ;  /* 0x000000072a0872a4 */ /* 0x000fe4000f8e02ff */
[----:B------:R-:W-:Y:S03]  /*43f0*/  UISETP.GE.AND UP0, UPT, UR6, UR4, UPT ;  /* 0x000000040600728c */ /* 0x000fe6000bf06270 */
[----:B------:R-:W-:Y:S01]  /*4400*/  UMOV UR4, UR11 ;  /* 0x0000000b00047c82 */ /* 0x000fe20008000000 */
[----:B------:R-:W-:Y:S02]  /*4410*/  UISETP.GE.OR UP0, UPT, UR5, UR8, UP0 ;  /* 0x000000080500728c */ /* 0x000fe40008706670 */
[----:B------:R-:W-:Y:S02]  /*4420*/  USHF.R.U32.HI UR4, URZ, UR23, UR4 ;  /* 0x00000017ff047299 */ /* 0x000fe40008011604 */
[----:B------:R-:W-:Y:S02]  /*4430*/  UIMAD.WIDE.U32 UR8, UR5, UR22, URZ ;  /* 0x00000016050872a5 */ /* 0x000fe4000f8e00ff */
[----:B------:R-:W-:Y:S04]  /*4440*/  USEL UR10, UR6, UR4, !UP4 ;  /* 0x00000004060a7287 */ /* 0x000fe8000e000000 */
[----:B------:R-:W-:Y:S01]  /*4450*/  UIADD3 UR11, UPT, UPT, -UR10, URZ, URZ ;  /* 0x000000ff0a0b7290 */ /* 0x000fe2000fffe1ff */
[----:B------:R-:W-:Y:S02]  /*4460*/  @!UP0 UMOV UR4, UR9 ;  /* 0x0000000900048c82 */ /* 0x000fe40008000000 */
[----:B------:R-:W-:Y:S02]  /*4470*/  @!UP0 USHF.R.U32.HI UR4, URZ, UR23, UR4 ;  /* 0x00000017ff048299 */ /* 0x000fe40008011604 */
[----:B------:R-:W-:Y:S02]  /*4480*/  UIMAD UR8, UR42, UR11, UR6 ;  /* 0x0000000b2a0872a4 */ /* 0x000fe4000f8e0206 */
[----:B------:R-:W-:Y:S04]  /*4490*/  @!UP0 USEL UR4, UR5, UR4, !UP4 ;  /* 0x0000000405048287 */ /* 0x000fe8000e000000 */
[----:B------:R-:W-:Y:S02]  /*44a0*/  @!UP0 UIMAD UR8, UR7, UR8, UR4 ;  /* 0x00000008070882a4 */ /* 0x000fe4000f8e0204 */
[----:B------:R-:W-:Y:S02]  /*44b0*/  @!UP0 UIADD3 UR9, UPT, UPT, UR10, -UR4, URZ ;  /* 0x800000040a098290 */ /* 0x000fe4000fffe0ff */
[----:B------:R-:W-:Y:S02]  /*44c0*/  UIADD3 UR4, UPT, UPT, -UR5, URZ, URZ ;  /* 0x000000ff05047290 */ /* 0x000fe4000fffe1ff */
[----:B------:R-:W-:Y:S02]  /*44d0*/  UIADD3 UR7, UPT, UPT, -UR6, URZ, URZ ;  /* 0x000000ff06077290 */ /* 0x000fe4000fffe1ff */
[----:B------:R-:W-:Y:S02]  /*44e0*/  @!UP0 UIMAD UR6, UR9, UR42, UR5 ;  /* 0x0000002a090682a4 */ /* 0x000fe4000f8e0205 */
[----:B------:R-:W-:Y:S02]  /*44f0*/  UIMAD UR14, UR15, UR4, UR14 ;  /* 0x000000040f0e72a4 */ /* 0x000fe4000f8e020e */
[----:B------:R-:W-:Y:S01]  /*4500*/  UIMAD UR13, UR30, UR7, UR13 ;  /* 0x000000071e0d72a4 */ /* 0x000fe2000f8e020d */
[----:B------:R-:W-:Y:S02]  /*4510*/  @!UP0 UMOV UR5, UR8 ;  /* 0x0000000800058c82 */ /* 0x000fe40008000000 */
[----:B------:R-:W-:Y:S02]  /*4520*/  UIMAD UR14, UR5, UR15, UR14 ;  /* 0x0000000f050e72a4 */ /* 0x000fe4000f8e020e */
[----:B------:R-:W-:Y:S11]  /*4530*/  UIMAD UR13, UR6, UR30, UR13 ;  /* 0x0000001e060d72a4 */ /* 0x000ff6000f8e020d */
[----:B------:R-:W-:Y:S01]  /*4540*/  @!UPT UIADD3 URZ, UPT, UPT, URZ, URZ, URZ ;  /* 0x000000fffffff290 */ /* 0x000fe2000fffe0ff */
.L_x_78:
[----:B------:R-:W3:Y:S01]  /*4550*/  @!UP2 LDCU.128 UR8, c[0x0][0xb10] ;  /* 0x00016200ff08a7ac */ /* 0x000ee20008000c00 */
[C---:B----4-:R-:W-:Y:S02]  /*4560*/  ISETP.NE.U32.AND P1, PT, R4.reuse, RZ, PT ;  /* 0x000000ff0400720c */ /* 0x050fe40003f25070 */
[----:B------:R-:W-:Y:S02]  /*4570*/  ISETP.NE.U32.AND P0, PT, R4, RZ, PT ;  /* 0x000000ff0400720c */ /* 0x000fe40003f05070 */
[C---:B------:R-:W-:Y:S02]  /*4580*/  ISETP.NE.AND.EX P1, PT, R5.reuse, RZ, PT, P1 ;  /* 0x000000ff0500720c */ /* 0x040fe40003f25310 */
[----:B------:R-:W-:Y:S01]  /*4590*/  ISETP.NE.AND.EX P0, PT, R5, RZ, PT, P0 ;  /* 0x000000ff0500720c */ /* 0x000fe20003f05300 */
[----:B------:R-:W4:Y:S01]  /*45a0*/  @!UP2 LDCU UR5, c[0x0][0xb0c] ;  /* 0x00016180ff05a7ac */ /* 0x000f220008000800 */
[----:B------:R-:W-:Y:S01]  /*45b0*/  SHF.L.U32 R9, R15, 0x1f, RZ ;  /* 0x0000001f0f097819 */ /* 0x000fe200000006ff */
[----:B------:R-:W-:Y:S02]  /*45c0*/  USHF.L.U32 UR19, UR16, 0x7, URZ ;  /* 0x0000000710137899 */ /* 0x000fe400080006ff */
[----:B------:R-:W-:Y:S02]  /*45d0*/  USHF.L.U32 UR18, UR20, 0x7, URZ ;  /* 0x0000000714127899 */ /* 0x000fe400080006ff */
[----:B---3--:R-:W-:Y:S07]  /*45e0*/  UIMAD.WIDE.U32 UR6, UR14, UR8, URZ ;  /* 0x000000080e0672a5 */ /* 0x008fee000f8e00ff */
[----:B------:R-:W-:Y:S01]  /*45f0*/  @!UP2 UMOV UR4, UR7 ;  /* 0x000000070004ac82 */ /* 0x000fe20008000000 */
[----:B----4-:R-:W-:Y:S02]  /*4600*/  @!UP2 UISETP.NE.AND UP0, UPT, UR5, 0x1, UPT ;  /* 0x000000010500a88c */ /* 0x010fe4000bf05270 */
[----:B------:R-:W-:Y:S02]  /*4610*/  @!UP2 USHF.R.U32.HI UR4, URZ, UR9, UR4 ;  /* 0x00000009ff04a299 */ /* 0x000fe40008011604 */
[----:B------:R-:W-:Y:S02]  /*4620*/  UIMAD.WIDE.U32 UR6, UR13, UR11, URZ ;  /* 0x0000000b0d0672a5 */ /* 0x000fe4000f8e00ff */
[----:B------:R-:W-:Y:S02]  /*4630*/  @!UP2 USEL UR8, UR14, UR4, !UP0 ;  /* 0x000000040e08a287 */ /* 0x000fe4000c000000 */
[----:B------:R-:W-:Y:S03]  /*4640*/  @!UP2 UISETP.NE.AND UP0, UPT, UR10, 0x1, UPT ;  /* 0x000000010a00a88c */ /* 0x000fe6000bf05270 */
[----:B------:R-:W-:Y:S02]  /*4650*/  @!UP2 UMOV UR6, UR7 ;  /* 0x000000070006ac82 */ /* 0x000fe40008000000 */
[----:B------:R-:W3:Y:S02]  /*4660*/  @!UP2 LDCU UR4, c[0x0][0xb20] ;  /* 0x00016400ff04a7ac */ /* 0x000ee40008000800 */
[----:B---3--:R-:W-:Y:S04]  /*4670*/  @!UP2 USHF.R.U32.HI UR6, URZ, UR4, UR6 ;  /* 0x00000004ff06a299 */ /* 0x008fe80008011606 */
[----:B------:R-:W-:Y:S04]  /*4680*/  @!UP2 USEL UR6, UR13, UR6, !UP0 ;  /* 0x000000060d06a287 */ /* 0x000fe8000c000000 */
[----:B------:R-:W-:Y:S02]  /*4690*/  @!UP2 UIADD3 UR4, UPT, UPT, -UR8, UR6, URZ ;  /* 0x000000060804a290 */ /* 0x000fe4000fffe1ff */
[----:B------:R-:W-:Y:S02]  /*46a0*/  @!UP2 UIADD3 UR6, UPT, UPT, UR8, -UR6, URZ ;  /* 0x800000060806a290 */ /* 0x000fe4000fffe0ff */
[----:B------:R-:W-:Y:S02]  /*46b0*/  @!UP2 UIMAD UR14, UR4, UR5, UR14 ;  /* 0x00000005040ea2a4 */ /* 0x000fe4000f8e020e */
[----:B------:R-:W-:Y:S01]  /*46c0*/  @!UP2 UIMAD UR13, UR6, UR10, UR13 ;  /* 0x0000000a060da2a4 */ /* 0x000fe2000f8e020d */
[----:B------:R-:W-:Y:S11]  /*46d0*/  BRA.U UP3, `(.L_x_79) ;  /* 0x0000000103107547 */ /* 0x000ff6000b800000 */
[----:B--2---:R-:W-:Y:S04]  /*46e0*/  MOV R0, UR37 ;  /* 0x0000002500007c02 */ /* 0x004fe80008000f00 */
[----:B------:R-:W-:Y:S04]  /*46f0*/  SHF.L.U32 R11, R0, 0x1f, RZ ;  /* 0x0000001f000b7819 */ /* 0x000fe800000006ff */
[----:B------:R-:W2:Y:S02]  /*4700*/  SYNCS.PHASECHK.TRANS64.TRYWAIT P2, [UR21+0x88], R11 ;  /* 0x0000880bff0075a7 */ /* 0x000ea40008041115 */
[----:B--2---:R-:W-:Y:S05]  /*4710*/  @!P2 BRA `(.L_x_80) ;  /* 0x00000048009ca947 */ /* 0x004fea0003800000 */
.L_x_79:
[----:B------:R-:W-:Y:S05]  /*4720*/  @!P1 BRA `(.L_x_81) ;  /* 0x0000000000309947 */ /* 0x000fea0003800000 */
[----:B------:R-:W-:Y:S01]  /*4730*/  ISETP.NE.U32.AND P1, PT, R2, RZ, PT ;  /* 0x000000ff0200720c */ /* 0x000fe20003f25070 */
[----:B------:R-:W3:Y:S01]  /*4740*/  LDCU.64 UR4, c[0x0][0x358] ;  /* 0x00006b00ff0477ac */ /* 0x000ee20008000a00 */
[----:B------:R-:W-:Y:S02]  /*4750*/  IMAD.MOV.U32 R158, RZ, RZ, 0x1 ;  /* 0x00000001ff9e7424 */ /* 0x000fe400078e00ff */
[----:B------:R-:W-:Y:S11]  /*4760*/  ISETP.NE.AND.EX P1, PT, R3, RZ, PT, P1 ;  /* 0x000000ff0300720c */ /* 0x000ff60003f25310 */
[----:B------:R-:W-:Y:S02]  /*4770*/  @!UPT UIADD3 URZ, UPT, UPT, URZ, URZ, URZ ;  /* 0x000000fffffff290 */ /* 0x000fe4000fffe0ff */
[----:B--2---:R-:W2:Y:S01]  /*4780*/  @P1 LDC.64 R10, c[0x0][0x888] ;  /* 0x00022200ff0a1b82 */ /* 0x004ea20000000a00 */
[----:B------:R-:W-:Y:S04]  /*4790*/  @P1 IMAD R0, R4, UR36, RZ ;  /* 0x0000002404001c24 */ /* 0x000fe8000f8e02ff */
[----:B--2---:R-:W-:Y:S04]  /*47a0*/  @P1 IMAD.WIDE R10, R0, 0x4, R10 ;  /* 0x00000004000a1825 */ /* 0x004fe800078e020a */
[----:B------:R-:W-:Y:S01]  /*47b0*/  HFMA2 R0, -RZ, RZ, 0, 5.9604644775390625e-08 ;  /* 0x00000001ff007431 */ /* 0x000fe200000001ff */
[----:B---3-5:R3:W5:Y:S04]  /*47c0*/  @P1 LDG.E R73, desc[UR4][R10.64] ;  /* 0x000000040a491981 */ /* 0x028768000c1e1900 */
[----:B------:R-:W-:Y:S01]  /*47d0*/  @!P1 PRMT R158, R0, 0x7610, R158 ;  /* 0x00007610009e9816 */ /* 0x000fe2000000009e */
[----:B---3--:R-:W4:Y:S06]  /*47e0*/  @!P1 LDC R73, c[0x0][0x880] ;  /* 0x00022000ff499b82 */ /* 0x008f2c0000000800 */
.L_x_81:
[----:B----45:R-:W-:Y:S01]  /*47f0*/  @!P0 FSETP.EQ.AND P1, PT, R73, RZ, PT ;  /* 0x000000ff4900820b */ /* 0x030fe20003f22000 */
[----:B------:R-:W-:Y:S01]  /*4800*/  @!UPT UIADD3 URZ, UPT, UPT, URZ, URZ, URZ ;  /* 0x000000fffffff290 */ /* 0x000fe2000fffe0ff */
[----:B------:R-:W-:Y:S11]  /*4810*/  @!P0 BRA `(.L_x_82) ;  /* 0x0000000000188947 */ /* 0x000ff60003800000 */
[----:B------:R-:W-:Y:S02]  /*4820*/  LOP3.LUT P0, RZ, R158, 0xff, RZ, 0xc0, !PT ;  /* 0x000000ff9eff7812 */ /* 0x000fe4000780c0ff */
[----:B------:R-:W-:Y:S04]  /*4830*/  ISETP.NE.U32.AND P1, PT, R2, RZ, PT ;  /* 0x000000ff0200720c */ /* 0x000fe80003f25070 */
[----:B------:R-:W-:Y:S04]  /*4840*/  ISETP.NE.AND.EX P1, PT, R3, RZ, PT, P1 ;  /* 0x000000ff0300720c */ /* 0x000fe80003f25310 */
[----:B------:R-:W-:Y:S03]  /*4850*/  PLOP3.LUT P1, PT, P1, PT, PT, 0x8, 0x80 ;  /* 0x000000000080781c */ /* 0x000fe60000f2e170 */
[----:B------:R-:W-:Y:S11]  /*4860*/  @P0 FSETP.EQ.AND P1, PT, R73, RZ, PT ;  /* 0x000000ff4900020b */ /* 0x000ff60003f22000 */
[----:B------:R-:W-:Y:S02]  /*4870*/  @!UPT UIADD3 URZ, UPT, UPT, URZ, URZ, URZ ;  /* 0x000000fffffff290 */ /* 0x000fe4000fffe0ff */
.L_x_82:
[----:B------:R-:W3:Y:S01]  /*4880*/  SYNCS.PHASECHK.TRANS64.TRYWAIT P2, [UR21+0x70], R9 ;  /* 0x00007009ff0075a7 */ /* 0x000ee20008041115 */
[----:B------:R-:W-:Y:S04]  /*4890*/  ELECT P0, URZ, PT ;  /* 0x0000000000ff782f */ /* 0x000fe80003800000 */
[----:B------:R-:W-:Y:S11]  /*48a0*/  PLOP3.LUT P1, PT, P1, P0, PT, 0xf2, 0x2f ;  /* 0x00000000002f781c */ /* 0x000ff60000f21e72 */
[----:B------:R-:W-:Y:S02]  /*48b0*/  @!UPT UIADD3 URZ, UPT, UPT, URZ, URZ, URZ ;  /* 0x000000fffffff290 */ /* 0x000fe4000fffe0ff */
[----:B------:R-:W-:Y:S05]  /*48c0*/  @!P1 IADD3 R8, P0, PT, R16, 0x580, RZ ;  /* 0x0000058010089810 */ /* 0x000fea0007f1e0ff */
[----:B------:R-:W-:Y:S01]  /*48d0*/  @!P1 IMAD.X R6, RZ, RZ, R17, P0 ;  /* 0x000000ffff069224 */ /* 0x000fe200000e0611 */
[----:B---3--:R-:W-:Y:S07]  /*48e0*/  @!P2 BRA `(.L_x_83) ;  /* 0x000000480040a947 */ /* 0x008fee0003800000 */
.L_x_149:
[----:B------:R-:W-:Y:S01]  /*48f0*/  @!P1 R2UR UR5, R8 ;  /* 0x00000000080592ca */ /* 0x000fe200000e0000 */
[----:B------:R-:W-:Y:S01]  /*4900*/  VOTEU.ALL UP0, P1 ;  /* 0x0000000000ff7886 */ /* 0x000fe20000800000 */
[----:B------:R-:W-:Y:S01]  /*4910*/  @!P1 R2UR UR4, R6 ;  /* 0x00000000060492ca */ /* 0x000fe200000e0000 */
[----:B--2---:R-:W-:Y:S01]  /*4920*/  @!P1 IMAD.MOV.U32 R0, RZ, RZ, 0x2000 ;  /* 0x00002000ff009424 */ /* 0x004fe200078e00ff */
[----:B------:R-:W-:Y:S01]  /*4930*/  UMOV UR8, 0x0 ;  /* 0x0000000000087882 */ /* 0x000fe20000000000 */
[----:B------:R-:W-:Y:S01]  /*4940*/  UMOV UR9, 0x10000000 ;  /* 0x1000000000097882 */ /* 0x000fe20000000000 */
[----:B------:R-:W-:Y:S01]  /*4950*/  @!UP0 UIADD3 UR16, UPT, UPT, UR21, 0x200, URZ ;  /* 0x0000020015108890 */ /* 0x000fe2000fffe0ff */
[----:B------:R-:W-:Y:S01]  /*4960*/  VIADD R14, R14, 0x1 ;  /* 0x000000010e0e7836 */ /* 0x000fe20000000000 */
[----:B------:R-:W-:Y:S01]  /*4970*/  VOTEU.ALL UP0, P1 ;  /* 0x0000000000ff7886 */ /* 0x000fe20000800000 */
[----:B------:R-:W-:Y:S01]  /*4980*/  UMOV UR20, UR36 ;  /* 0x0000002400147c82 */ /* 0x000fe20008000000 */
[----:B------:R-:W-:Y:S03]  /*4990*/  UPRMT UR6, UR45, 0x654, UR17 ;  /* 0x000006542d067896 */ /* 0x000fe60008000011 */
[----:B------:R-:W-:Y:S02]  /*49a0*/  IMAD.U32 R10, RZ, RZ, UR5 ;  /* 0x00000005ff0a7e24 */ /* 0x000fe4000f8e00ff */
[----:B------:R-:W-:Y:S03]  /*49b0*/  IMAD.U32 R11, RZ, RZ, UR4 ;  /* 0x00000004ff0b7e24 */ /* 0x000fe6000f8e00ff */
[----:B------:R-:W-:Y:S02]  /*49c0*/  @!P1 R2UR UR4, R10 ;  /* 0x000000000a0492ca */ /* 0x000fe400000e0000 */
[----:B------:R-:W-:Y:S11]  /*49d0*/  @!P1 R2UR UR5, R11 ;  /* 0x000000000b0592ca */ /* 0x000ff600000e0000 */
[----:B------:R-:W-:Y:S02]  /*49e0*/  @!UPT UIADD3 URZ, UPT, UPT, URZ, URZ, URZ ;  /* 0x000000fffffff290 */ /* 0x000fe4000fffe0ff */
[----:B------:R2:W-:Y:S01]  /*49f0*/  @!UP0 UTMALDG.3D [UR16], [UR4], desc[UR8] ;  /* 0x00000810040085b4 */ /* 0x0005e20008011000 */
[----:B------:R2:W-:Y:S01]  /*4a00*/  @!P1 SYNCS.ARRIVE.TRANS64.RED.A0TR RZ, [UR21+0x60], R0 ;  /* 0x00006000ffff99a7 */ /* 0x0005e20008300415 */
[----:B------:R-:W-:Y:S01]  /*4a10*/  SYNCS.ARRIVE.TRANS64.RED.A1T0 RZ, [UR6], RZ ;  /* 0x000000ffffff79a7 */ /* 0x000fe20008100406 */
[----:B------:R-:W3:Y:S02]  /*4a20*/  SYNCS.PHASECHK.TRANS64.TRYWAIT P0, [UR21+0x78], R9 ;  /* 0x00007809ff0075a7 */ /* 0x000ee40008001115 */
[----:B--23--:R-:W-:Y:S05]  /*4a30*/  @!P0 BRA `(.L_x_84) ;  /* 0x0000004800048947 */ /* 0x00cfea0003800000 */
.L_x_151:
[----:B------:R-:W-:Y:S01]  /*4a40*/  @!P1 IADD3 R6, P0, PT, R16, 0x580, RZ ;  /* 0x0000058010069810 */ /* 0x000fe20007f1e0ff */
[----:B------:R-:W-:Y:S01]  /*4a50*/  VOTEU.ALL UP0, P1 ;  /* 0x0000000000ff7886 */ /* 0x000fe20000800000 */
[----:B------:R-:W-:Y:S01]  /*4a60*/  UMOV UR6, 0x0 ;  /* 0x0000000000067882 */ /* 0x000fe20000000000 */
[----:B------:R-:W-:Y:S01]  /*4a70*/  UMOV UR7, 0x10000000 ;  /* 0x1000000000077882 */ /* 0x000fe20000000000 */
[----:B------:R-:W-:Y:S01]  /*4a80*/  @!P1 R2UR UR5, R6 ;  /* 0x00000000060592ca */ /* 0x000fe200000e0000 */
[----:B--2---:R-:W-:Y:S01]  /*4a90*/  @!P1 IMAD.X R0, RZ, RZ, R17, P0 ;  /* 0x000000ffff009224 */ /* 0x004fe200000e0611 */
[----:B------:R-:W-:Y:S01]  /*4aa0*/  @!UP0 UIADD3 UR10, UPT, UPT, UR18, 0x40, URZ ;  /* 0x00000040120a8890 */ /* 0x000fe2000fffe0ff */
[----:B------:R-:W-:Y:S01]  /*4ab0*/  R2UR UR16, R160 ;  /* 0x00000000a01072ca */ /* 0x000fe200000e0000 */
[----:B------:R-:W-:Y:S01]  /*4ac0*/  @!UP0 UIADD3 UR8, UPT, UPT, UR21, 0x2200, URZ ;  /* 0x0000220015088890 */ /* 0x000fe2000fffe0ff */
[----:B------:R-:W-:Y:S01]  /*4ad0*/  ISETP.NE.AND P0, PT, R14, 0x2, PT ;  /* 0x000000020e00780c */ /* 0x000fe20003f05270 */
[----:B------:R-:W-:Y:S01]  /*4ae0*/  @!UP0 UIADD3 UR9, UPT, UPT, UR21, 0x68, URZ ;  /* 0x0000006815098890 */ /* 0x000fe2000fffe0ff */
[----:B------:R-:W-:Y:S01]  /*4af0*/  @!P1 R2UR UR4, R0 ;  /* 0x00000000000492ca */ /* 0x000fe200000e0000 */
[----:B------:R-:W-:Y:S01]  /*4b00*/  VOTEU.ALL UP0, P1 ;  /* 0x0000000000ff7886 */ /* 0x000fe20000800000 */
[----:B------:R-:W-:Y:S01]  /*4b10*/  UMOV UR11, UR19 ;  /* 0x00000013000b7c82 */ /* 0x000fe20008000000 */
[----:B------:R-:W-:Y:S01]  /*4b20*/  UMOV UR12, UR36 ;  /* 0x00000024000c7c82 */ /* 0x000fe20008000000 */
[----:B------:R-:W-:Y:S01]  /*4b30*/  SEL R0, RZ, 0x1, P0 ;  /* 0x00000001ff007807 */ /* 0x000fe20000000000 */
[----:B------:R-:W-:Y:S01]  /*4b40*/  UIADD3 UR20, UPT, UPT, UR13, UR63, URZ ;  /* 0x0000003f0d147290 */ /* 0x000fe2000fffe0ff */
[----:B------:R-:W-:Y:S01]  /*4b50*/  IMAD.U32 R8, RZ, RZ, UR5 ;  /* 0x00000005ff087e24 */ /* 0x000fe2000f8e00ff */
[----:B------:R-:W-:Y:S01]  /*4b60*/  LOP3.LUT R15, R15, 0x1, RZ, 0x3c, !PT ;  /* 0x000000010f0f7812 */ /* 0x000fe200078e3cff */
[----:B------:R-:W-:Y:S01]  /*4b70*/  UPLOP3.LUT UP3, UPT, UPT, UPT, UPT, 0x80, 0x8 ;  /* 0x000000000008789c */ /* 0x000fe20003f6f070 */
[----:B------:R-:W-:Y:S01]  /*4b80*/  LOP3.LUT R13, R13, R0, RZ, 0x3c, !PT ;  /* 0x000000000d0d7212 */ /* 0x000fe200078e3cff */
[----:B------:R-:W-:Y:S01]  /*4b90*/  UIADD3 UR16, UPT, UPT, UR14, UR16, URZ ;  /* 0x000000100e107290 */ /* 0x000fe2000fffe0ff */
[----:B------:R-:W-:Y:S01]  /*4ba0*/  SEL R14, R14, RZ, P0 ;  /* 0x000000ff0e0e7207 */ /* 0x000fe20000000000 */
[----:B------:R-:W-:Y:S01]  /*4bb0*/  UMOV UR36, UR26 ;  /* 0x0000001a00247c82 */ /* 0x000fe20008000000 */
[----:B------:R-:W-:Y:S01]  /*4bc0*/  IMAD.U32 R9, RZ, RZ, UR4 ;  /* 0x00000004ff097e24 */ /* 0x000fe2000f8e00ff */
[----:B------:R-:W-:Y:S04]  /*4bd0*/  @!P1 R2UR UR4, R8 ;  /* 0x00000000080492ca */ /* 0x000fe800000e0000 */
[----:B------:R-:W-:Y:S11]  /*4be0*/  @!P1 R2UR UR5, R9 ;  /* 0x00000000090592ca */ /* 0x000ff600000e0000 */
[----:B------:R-:W-:Y:S02]  /*4bf0*/  @!UPT UIADD3 URZ, UPT, UPT, URZ, URZ, URZ ;  /* 0x000000fffffff290 */ /* 0x000fe4000fffe0ff */
[----:B------:R2:W-:Y:S01]  /*4c00*/  @!UP0 UTMALDG.3D [UR8], [UR4], desc[UR6] ;  /* 0x00000608040085b4 */ /* 0x0005e20008011000 */
[----:B------:R2:W-:Y:S01]  /*4c10*/  @!P1 SYNCS.ARRIVE.TRANS64.RED.A0TR RZ, [UR21+0x68], R7 ;  /* 0x00006807ffff99a7 */ /* 0x0005e20008300415 */
[----:B------:R-:W-:Y:S01]  /*4c20*/  SYNCS.ARRIVE.TRANS64.RED.A1T0 RZ, [UR33], RZ ;  /* 0x000000ffffff79a7 */ /* 0x000fe20008100421 */
[----:B------:R-:W-:Y:S05]  /*4c30*/  BRA.U UP1, `(.L_x_85) ;  /* 0xfffffff501247547 */ /* 0x000fea000b83ffff */
[----:B------:R-:W-:-:S04]  /*4c40*/  SHF.L.U32 R3, R15, 0x1f, RZ ;  /* 0x0000001f0f037819 */ /* 0x000fc800000006ff */
[----:B------:R-:W3:Y:S02]  /*4c50*/  SYNCS.PHASECHK.TRANS64.TRYWAIT P0, [UR21+0x70], R3 ;  /* 0x00007003ff0075a7 */ /* 0x000ee40008001115 */
[----:B---3--:R-:W-:Y:S05]  /*4c60*/  @!P0 BRA `(.L_x_86) ;  /* 0x0000004400908947 */ /* 0x008fea0003800000 */
.L_x_153:
[----:B---3--:R-:W-:-:S07]  /*4c70*/  MOV R0, UR21 ;  /* 0x0000001500007c02 */ /* 0x008fce0008000f00 */
.L_x_87:
[----:B---3--:R-:W-:-:S04]  /*4c80*/  SHF.L.U32 R3, R15, 0x1f, RZ ;  /* 0x0000001f0f037819 */ /* 0x008fc800000006ff */
[----:B------:R3:W4:Y:S03]  /*4c90*/  SYNCS.PHASECHK.TRANS64.TRYWAIT P0, [R0+URZ+0x78], R3 ;  /* 0x00007803000075a7 */ /* 0x00072600080011ff */
[----:B----4-:R-:W-:Y:S05]  /*4ca0*/  @!P0 NANOSLEEP.SYNCS 0x989680 ;  /* 0x009896800000895d */ /* 0x010fea0003900000 */
[----:B------:R-:W4:Y:S02]  /*4cb0*/  @!P0 SYNCS.PHASECHK.TRANS64 P0, [R0+URZ+0x78], R3 ;  /* 0x00007803000085a7 */ /* 0x000f2400080010ff */
[----:B-12-4-:R-:W-:Y:S05]  /*4cc0*/  @P0 EXIT ;  /* 0x000000000000094d */ /* 0x016fea0003800000 */
[----:B------:R-:W-:Y:S05]  /*4cd0*/  BRA `(.L_x_87) ;  /* 0xfffffffc00e87947 */ /* 0x000fea000383ffff */
.L_x_76:
[----:B------:R-:W-:-:S06]  /*4ce0*/  UISETP.GE.AND UP0, UPT, UR17, 0x4, UPT ;  /* 0x000000041100788c */ /* 0x000fcc000bf06270 */
[----:B------:R-:W-:-:S13]  /*4cf0*/  PLOP3.LUT P0, PT, PT, PT, UP0, 0x80, 0x8 ;  /* 0x000000000008781c */ /* 0x000fda0003f0f008 */
[----:B------:R-:W-:Y:S05]  /*4d00*/  @!P0 EXIT ;  /* 0x000000000000894d */ /* 0x000fea0003800000 */
[----:B------:R-:W-:Y:S01]  /*4d10*/  BAR.SYNC.DEFER_BLOCKING 0x6, 0xa0 ;  /* 0x0182800000007b1d */ /* 0x000fe20000010000 */
[C---:B------:R-:W-:Y:S01]  /*4d20*/  IMAD.SHL.U32 R4, R170.reuse, 0x40, RZ ;  /* 0x00000040aa047824 */ /* 0x040fe200078e00ff */
[C---:B------:R-:W-:Y:S01]  /*4d30*/  LOP3.LUT R178, R170.reuse, 0x60, RZ, 0xc0, !PT ;  /* 0x00000060aab27812 */ /* 0x040fe200078ec0ff */
[C---:B------:R-:W-:Y:S01]  /*4d40*/  IMAD.SHL.U32 R137, R170.reuse, 0x8, RZ ;  /* 0x00000008aa897824 */ /* 0x040fe200078e00ff */
[C---:B------:R-:W-:Y:S01]  /*4d50*/  LOP3.LUT R176, R170.reuse, 0x2, RZ, 0xc0, !PT ;  /* 0x00000002aab07812 */ /* 0x040fe200078ec0ff */
[----:B------:R-:W-:Y:S01]  /*4d60*/  IMAD.U32 R69, R170, 0x10000, RZ ;  /* 0x00010000aa457824 */ /* 0x000fe200078e00ff */
[----:B------:R-:W-:Y:S02]  /*4d70*/  UMOV UR44, 0x400 ;  /* 0x00000400002c7882 */ /* 0x000fe40000000000 */
[----:B------:R-:W1:Y:S01]  /*4d80*/  LDC.64 R156, c[0x0][0x8b0] ;  /* 0x00022c00ff9c7b82 */ /* 0x000e620000000a00 */
[----:B------:R-:W-:Y:S01]  /*4d90*/  ULEA UR44, UR45, UR44, 0x18 ;  /* 0x0000002c2d2c7291 */ /* 0x000fe2000f8ec0ff */
[----:B------:R-:W-:Y:S01]  /*4da0*/  LOP3.LUT R6, R4, 0x180, RZ, 0xc0, !PT ;  /* 0x0000018004067812 */ /* 0x000fe200078ec0ff */
[----:B------:R-:W-:Y:S01]  /*4db0*/  HFMA2 R68, -RZ, RZ, 0, 0 ;  /* 0x00000000ff447431 */ /* 0x000fe200000001ff */
[----:B------:R-:W-:Y:S01]  /*4dc0*/  LOP3.LUT R69, R69, 0x600000, RZ, 0xc0, !PT ;  /* 0x0060000045457812 */ /* 0x000fe200078ec0ff */
[----:B------:R-:W-:Y:S01]  /*4dd0*/  UIADD3 UR4, UPT, UPT, UR44, 0x4200, URZ ;  /* 0x000042002c047890 */ /* 0x000fe2000fffe0ff */
[----:B------:R-:W-:Y:S01]  /*4de0*/  LOP3.LUT R137, R6, 0x30, R137, 0xf8, !PT ;  /* 0x0000003006897812 */ /* 0x000fe200078ef889 */
[----:B------:R-:W-:Y:S01]  /*4df0*/  IMAD.MOV.U32 R168, RZ, RZ, RZ ;  /* 0x000000ffffa87224 */ /* 0x000fe200078e00ff */
[----:B------:R-:W2:Y:S01]  /*4e00*/  LDC.64 R138, c[0x0][0x8a8] ;  /* 0x00022a00ff8a7b82 */ /* 0x000ea20000000a00 */
[----:B------:R-:W-:Y:S01]  /*4e10*/  LOP3.LUT R170, R170, 0x4, RZ, 0xc0, !PT ;  /* 0x00000004aaaa7812 */ /* 0x000fe200078ec0ff */
[----:B------:R-:W-:Y:S01]  /*4e20*/  IMAD.MOV.U32 R162, RZ, RZ, RZ ;  /* 0x000000ffffa27224 */ /* 0x000fe200078e00ff */
[----:B------:R-:W-:-:S02]  /*4e30*/  LOP3.LUT R137, R137, 0x1e40, R4, 0xf8, !PT ;  /* 0x00001e4089897812 */ /* 0x000fc400078ef804 */
[----:B------:R-:W-:Y:S01]  /*4e40*/  CS2R R166, SRZ ;  /* 0x0000000000a67805 */ /* 0x000fe2000001ff00 */
[----:B------:R-:W-:Y:S01]  /*4e50*/  IMAD.MOV.U32 R165, RZ, RZ, RZ ;  /* 0x000000ffffa57224 */ /* 0x000fe200078e00ff */
[----:B------:R-:W-:Y:S01]  /*4e60*/  IADD3 R169, PT, PT, -R170, 0x2, RZ ;  /* 0x00000002aaa97810 */ /* 0x000fe20007ffe1ff */
[----:B------:R-:W-:Y:S01]  /*4e70*/  IMAD.MOV R164, RZ, RZ, -R176 ;  /* 0x000000ffffa47224 */ /* 0x000fe200078e0ab0 */
[----:B------:R-:W-:Y:S01]  /*4e80*/  IADD3 R171, PT, PT, R137, UR44, RZ ;  /* 0x0000002c89ab7c10 */ /* 0x000fe2000fffe0ff */
[----:B------:R-:W3:Y:S01]  /*4e90*/  LDS R0, [UR44+0x140] ;  /* 0x0001402cff007984 */ /* 0x000ee20008000800 */
[----:B------:R-:W-:Y:S01]  /*4ea0*/  IMAD.MOV R163, RZ, RZ, -R170 ;  /* 0x000000ffffa37224 */ /* 0x000fe200078e0aaa */
[----:B------:R-:W-:Y:S01]  /*4eb0*/  MOV R177, UR4 ;  /* 0x0000000400b17c02 */ /* 0x000fe20008000f00 */
[----:B------:R-:W4:Y:S01]  /*4ec0*/  LDCU UR58, c[0x0][0x370] ;  /* 0x00006e00ff3a77ac */ /* 0x000f220008000800 */
[----:B------:R-:W-:Y:S01]  /*4ed0*/  VIADD R171, R171, 0x200 ;  /* 0x00000200abab7836 */ /* 0x000fe20000000000 */
[----:B------:R-:W1:Y:S01]  /*4ee0*/  LDCU UR43, c[0x0][0xb0c] ;  /* 0x00016180ff2b77ac */ /* 0x000e620008000800 */
[----:B------:R-:W1:Y:S01]  /*4ef0*/  LDCU UR39, c[0x0][0xb30] ;  /* 0x00016600ff2777ac */ /* 0x000e620008000800 */
[----:B------:R-:W1:Y:S01]  /*4f00*/  LDCU.64 UR56, c[0x0][0x888] ;  /* 0x00011100ff3877ac */ /* 0x000e620008000a00 */
[----:B------:R-:W1:Y:S01]  /*4f10*/  LDCU.64 UR40, c[0x0][0xb28] ;  /* 0x00016500ff2877ac */ /* 0x000e620008000a00 */
[----:B------:R-:W1:Y:S01]  /*4f20*/  LDCU.64 UR60, c[0x0][0x890] ;  /* 0x00011200ff3c77ac */ /* 0x000e620008000a00 */
[----:B------:R-:W1:Y:S01]  /*4f30*/  LDCU.128 UR52, c[0x0][0xb10] ;  /* 0x00016200ff3477ac */ /* 0x000e620008000c00 */
[----:B------:R-:W1:Y:S01]  /*4f40*/  LDCU UR47, c[0x0][0x374] ;  /* 0x00006e80ff2f77ac */ /* 0x000e620008000800 */
[----:B------:R-:W-:Y:S01]  /*4f50*/  UIADD3 UR62, UPT, UPT, UR44, 0x200, URZ ;  /* 0x000002002c3e7890 */ /* 0x000fe2000fffe0ff */
[----:B-1234-:R-:W-:-:S11]  /*4f60*/  IMAD.IADD R69, R0, 0x1, R69 ;  /* 0x0000000100457824 */ /* 0x01efd600078e0245 */
.L_x_114:
[C---:B------:R-:W-:Y:S02]  /*4f70*/  LEA R3, R162.reuse, UR44, 0x3 ;  /* 0x0000002ca2037c11 */ /* 0x040fe4000f8e18ff */
[----:B------:R-:W-:Y:S02]  /*4f80*/  SHF.L.U32 R0, R167, 0x1f, RZ ;  /* 0x0000001fa7007819 */ /* 0x000fe400000006ff */
[----:B-1----:R-:W-:Y:S02]  /*4f90*/  LEA R5, R162, UR44, 0x4 ;  /* 0x0000002ca2057c11 */ /* 0x002fe4000f8e20ff */
[----:B------:R-:W1:Y:S02]  /*4fa0*/  SYNCS.PHASECHK.TRANS64.TRYWAIT P0, [R3+URZ+0x90], R0 ;  /* 0x00009000030075a7 */ /* 0x000e6400080011ff */
[----:B-1----:R-:W-:Y:S05]  /*4fb0*/  @!P0 BRA `(.L_x_88) ;  /* 0x0000004000d48947 */ /* 0x002fea0003800000 */
.L_x_154:
        /* <DEDUP_REMOVED lines=11> */
[----:B------:R-:W-:Y:S01]  /*5070*/  PLOP3.LUT P0, PT, PT, PT, UP1, 0x80, 0x8 ;  /* 0x000000000008781c */ /* 0x000fe20003f0f018 */
[----:B------:R-:W-:Y:S11]  /*5080*/  UP2UR UR46, UPR, URZ, 0x2 ;  /* 0x00000002ff2e7883 */ /* 0x000ff60008000000 */
[----:B------:R-:W-:Y:S01]  /*5090*/  @!UPT UIADD3 URZ, UPT, UPT, URZ, URZ, URZ ;  /* 0x000000fffffff290 */ /* 0x000fe2000fffe0ff */
[----:B-1----:R-:W-:Y:S02]  /*50a0*/  @P0 SHF.R.U32.HI R0, RZ, 0x10, R5 ;  /* 0x00000010ff000819 */ /* 0x002fe40000011605 */
        /* <DEDUP_REMOVED lines=12> */
[----:B------:R-:W2:Y:S01]  /*5170*/  LDCU UR12, c[0x0][0xb20] ;  /* 0x00016400ff0c77ac */ /* 0x000ea20008000800 */
[----:B------:R-:W-:Y:S02]  /*5180*/  UIMAD.WIDE.U32 UR4, UR47, UR55, URZ ;  /* 0x000000372f0472a5 */ /* 0x000fe4000f8e00ff */
[----:B------:R-:W-:Y:S02]  /*5190*/  UIMAD.WIDE.U32 UR6, UR58, UR52, URZ ;  /* 0x000000343a0672a5 */ /* 0x000fe4000f8e00ff */
[----:B------:R-:W-:Y:S02]  /*51a0*/  UISETP.NE.AND UP0, UPT, UR54, 0x1, UPT ;  /* 0x000000013600788c */ /* 0x000fe4000bf05270 */
[----:B------:R-:W-:Y:S02]  /*51b0*/  UIMAD.WIDE.U32 UR8, UR37, UR55, URZ ;  /* 0x00000037250872a5 */ /* 0x000fe4000f8e00ff */
[----:B------:R-:W-:Y:S02]  /*51c0*/  UIMAD.WIDE.U32 UR10, UR38, UR52, URZ ;  /* 0x00000034260a72a5 */ /* 0x000fe4000f8e00ff */
[----:B------:R-:W-:Y:S02]  /*51d0*/  UISETP.NE.AND UP1, UPT, UR43, 0x1, UPT ;  /* 0x000000012b00788c */ /* 0x000fe4000bf25270 */
[----:B------:R-:W-:Y:S01]  /*51e0*/  UISETP.NE.AND UP2, UPT, UR42, 0x1, UPT ;  /* 0x000000012a00788c */ /* 0x000fe2000bf45270 */
[----:B------:R-:W-:Y:S02]  /*51f0*/  UMOV UR4, UR5 ;  /* 0x0000000500047c82 */ /* 0x000fe40008000000 */
[----:B--2---:R-:W-:Y:S03]  /*5200*/  USHF.R.U32.HI UR5, URZ, UR12, UR4 ;  /* 0x0000000cff057299 */ /* 0x004fe60008011604 */
[----:B------:R-:W-:Y:S02]  /*5210*/  UMOV UR4, UR7 ;  /* 0x0000000700047c82 */ /* 0x000fe40008000000 */
[----:B------:R-:W-:Y:S02]  /*5220*/  USHF.R.U32.HI UR7, URZ, UR53, UR4 ;  /* 0x00000035ff077299 */ /* 0x000fe40008011604 */
[----:B------:R-:W-:Y:S02]  /*5230*/  USEL UR4, UR47, UR5, !UP0 ;  /* 0x000000052f047287 */ /* 0x000fe4000c000000 */
[----:B------:R-:W-:Y:S01]  /*5240*/  USEL UR7, UR58, UR7, !UP1 ;  /* 0x000000073a077287 */ /* 0x000fe2000c800000 */
[----:B------:R-:W-:Y:S01]  /*5250*/  UMOV UR5, UR9 ;  /* 0x0000000900057c82 */ /* 0x000fe20008000000 */
[----:B------:R-:W-:Y:S02]  /*5260*/  UIMAD.WIDE.U32 UR8, UR4, UR40, URZ ;  /* 0x00000028040872a5 */ /* 0x000fe4000f8e00ff */
[----:B------:R-:W-:Y:S03]  /*5270*/  USHF.R.U32.HI UR6, URZ, UR12, UR5 ;  /* 0x0000000cff067299 */ /* 0x000fe60008011605 */
[----:B------:R-:W-:Y:S01]  /*5280*/  UMOV UR5, UR11 ;  /* 0x0000000b00057c82 */ /* 0x000fe20008000000 */
[----:B------:R-:W-:Y:S02]  /*5290*/  UIMAD.WIDE.U32 UR10, UR7, UR40, URZ ;  /* 0x00000028070a72a5 */ /* 0x000fe4000f8e00ff */
[----:B------:R-:W-:Y:S02]  /*52a0*/  USHF.R.U32.HI UR12, URZ, UR53, UR5 ;  /* 0x00000035ff0c7299 */ /* 0x000fe40008011605 */
[----:B------:R-:W-:Y:S01]  /*52b0*/  USEL UR6, UR37, UR6, !UP0 ;  /* 0x0000000625067287 */ /* 0x000fe2000c000000 */
[----:B------:R-:W-:Y:S02]  /*52c0*/  UMOV UR5, UR9 ;  /* 0x0000000900057c82 */ /* 0x000fe40008000000 */
[----:B------:R-:W-:Y:S01]  /*52d0*/  UMOV UR10, UR11 ;  /* 0x0000000b000a7c82 */ /* 0x000fe20008000000 */
[----:B------:R-:W-:Y:S02]  /*52e0*/  @UP2 USHF.R.U32.HI UR4, URZ, UR41, UR5 ;  /* 0x00000029ff042299 */ /* 0x000fe40008011605 */
[----:B------:R-:W-:Y:S02]  /*52f0*/  @UP2 USHF.R.U32.HI UR7, URZ, UR41, UR10 ;  /* 0x00000029ff072299 */ /* 0x000fe4000801160a */
[----:B------:R-:W-:Y:S02]  /*5300*/  UIMAD UR4, UR42, UR4, URZ ;  /* 0x000000042a0472a4 */ /* 0x000fe4000f8e02ff */
[----:B------:R-:W-:Y:S02]  /*5310*/  UIMAD.WIDE.U32 UR10, UR6, UR40, URZ ;  /* 0x00000028060a72a5 */ /* 0x000fe4000f8e00ff */
[----:B------:R-:W-:Y:S02]  /*5320*/  USEL UR5, UR38, UR12, !UP1 ;  /* 0x0000000c26057287 */ /* 0x000fe4000c800000 */
[----:B------:R-:W-:Y:S02]  /*5330*/  UIMAD UR8, UR42, UR7, URZ ;  /* 0x000000072a0872a4 */ /* 0x000fe4000f8e02ff */
[----:B------:R-:W-:Y:S03]  /*5340*/  UISETP.GE.AND UP0, UPT, UR6, UR4, UPT ;  /* 0x000000040600728c */ /* 0x000fe6000bf06270 */
[----:B------:R-:W-:Y:S01]  /*5350*/  UMOV UR4, UR11 ;  /* 0x0000000b00047c82 */ /* 0x000fe20008000000 */
[----:B------:R-:W-:Y:S02]  /*5360*/  UISETP.GE.OR UP0, UPT, UR5, UR8, UP0 ;  /* 0x000000080500728c */ /* 0x000fe40008706670 */
[----:B------:R-:W-:Y:S02]  /*5370*/  USHF.R.U32.HI UR4, URZ, UR41, UR4 ;  /* 0x00000029ff047299 */ /* 0x000fe40008011604 */
[----:B------:R-:W-:Y:S02]  /*5380*/  UIMAD.WIDE.U32 UR8, UR5, UR40, URZ ;  /* 0x00000028050872a5 */ /* 0x000fe4000f8e00ff */
[----:B------:R-:W-:Y:S02]  /*5390*/  USEL UR11, UR6, UR4, !UP2 ;  /* 0x00000004060b7287 */ /* 0x000fe4000d000000 */
[----:B------:R-:W-:Y:S02]  /*53a0*/  UIADD3 UR8, UPT, UPT, -UR5, URZ, URZ ;  /* 0x000000ff05087290 */ /* 0x000fe4000fffe1ff */
[----:B------:R-:W-:Y:S01]  /*53b0*/  UIADD3 UR10, UPT, UPT, -UR11, URZ, URZ ;  /* 0x000000ff0b0a7290 */ /* 0x000fe2000fffe1ff */
[----:B------:R-:W-:Y:S01]  /*53c0*/  @!UP0 UMOV UR4, UR9 ;  /* 0x0000000900048c82 */ /* 0x000fe20008000000 */
[----:B------:R-:W-:Y:S02]  /*53d0*/  UIADD3 UR9, UPT, UPT, -UR6, URZ, URZ ;  /* 0x000000ff06097290 */ /* 0x000fe4000fffe1ff */
[----:B------:R-:W-:Y:S02]  /*53e0*/  @!UP0 USHF.R.U32.HI UR4, URZ, UR41, UR4 ;  /* 0x00000029ff048299 */ /* 0x000fe40008011604 */
[----:B------:R-:W-:Y:S02]  /*53f0*/  UIMAD UR10, UR42, UR10, UR6 ;  /* 0x0000000a2a0a72a4 */ /* 0x000fe4000f8e0206 */
[----:B------:R-:W-:Y:S04]  /*5400*/  @!UP0 USEL UR4, UR5, UR4, !UP2 ;  /* 0x0000000405048287 */ /* 0x000fe8000d000000 */
[----:B------:R-:W-:Y:S02]  /*5410*/  @!UP0 UIMAD UR10, UR7, UR10, UR4 ;  /* 0x0000000a070a82a4 */ /* 0x000fe4000f8e0204 */
[----:B------:R-:W-:Y:S02]  /*5420*/  @!UP0 UIADD3 UR11, UPT, UPT, UR11, -UR4, URZ ;  /* 0x800000040b0b8290 */ /* 0x000fe4000fffe0ff */
[----:B------:R-:W-:Y:S02]  /*5430*/  UIMAD UR7, UR43, UR8, UR38 ;  /* 0x000000082b0772a4 */ /* 0x000fe4000f8e0226 */
[----:B------:R-:W-:Y:S02]  /*5440*/  @!UP0 UIMAD UR6, UR11, UR42, UR5 ;  /* 0x0000002a0b0682a4 */ /* 0x000fe4000f8e0205 */
[----:B------:R-:W-:Y:S01]  /*5450*/  UIMAD UR4, UR54, UR9, UR37 ;  /* 0x00000009360472a4 */ /* 0x000fe2000f8e0225 */
[----:B------:R-:W-:Y:S02]  /*5460*/  @!UP0 UMOV UR5, UR10 ;  /* 0x0000000a00058c82 */ /* 0x000fe40008000000 */
[----:B------:R-:W-:Y:S02]  /*5470*/  UIMAD UR38, UR5, UR43, UR7 ;  /* 0x0000002b052672a4 */ /* 0x000fe4000f8e0207 */
[----:B------:R-:W-:Y:S11]  /*5480*/  UIMAD UR37, UR6, UR54, UR4 ;  /* 0x00000036062572a4 */ /* 0x000ff6000f8e0204 */
[----:B------:R-:W-:Y:S01]  /*5490*/  @!UPT UIADD3 URZ, UPT, UPT, URZ, URZ, URZ ;  /* 0x000000fffffff290 */ /* 0x000fe2000fffe0ff */
.L_x_89:
[----:B------:R-:W-:Y:S01]  /*54a0*/  UISETP.NE.AND UP0, UPT, UR39, 0x1, UPT ;  /* 0x000000012700788c */ /* 0x000fe2000bf05270 */
[----:B------:R-:W-:Y:S01]  /*54b0*/  IADD3 R162, PT, PT, R162, 0x1, RZ ;  /* 0x00000001a2a27810 */ /* 0x000fe20007ffe0ff */
[----:B------:R-:W-:Y:S02]  /*54c0*/  USHF.L.U32 UR50, UR16, 0x7, URZ ;  /* 0x0000000710327899 */ /* 0x000fe400080006ff */
[----:B------:R-:W-:Y:S07]  /*54d0*/  USHF.L.U32 UR49, UR20, 0x7, URZ ;  /* 0x0000000714317899 */ /* 0x000fee00080006ff */
[----:B------:R-:W2:Y:S01]  /*54e0*/  @!UP0 LDCU.128 UR12, c[0x0][0xb10] ;  /* 0x00016200ff0c87ac */ /* 0x000ea20008000c00 */
[----:B------:R-:W3:Y:S01]  /*54f0*/  @!UP0 LDCU UR5, c[0x0][0xb0c] ;  /* 0x00016180ff0587ac */ /* 0x000ee20008000800 */
[----:B------:R-:W4:Y:S01]  /*5500*/  @!UP0 LDCU UR10, c[0x0][0xb20] ;  /* 0x00016400ff0a87ac */ /* 0x000f220008000800 */
[----:B--2---:R-:W-:Y:S02]  /*5510*/  UIMAD.WIDE.U32 UR8, UR38, UR12, URZ ;  /* 0x0000000c260872a5 */ /* 0x004fe4000f8e00ff */
[----:B------:R-:W-:Y:S02]  /*5520*/  UIMAD.WIDE.U32 UR6, UR37, UR15, URZ ;  /* 0x0000000f250672a5 */ /* 0x000fe4000f8e00ff */
[----:B------:R-:W-:Y:S03]  /*5530*/  @!UP0 UISETP.NE.AND UP1, UPT, UR14, 0x1, UPT ;  /* 0x000000010e00888c */ /* 0x000fe6000bf25270 */
[----:B------:R-:W-:Y:S01]  /*5540*/  @!UP0 UMOV UR4, UR9 ;  /* 0x0000000900048c82 */ /* 0x000fe20008000000 */
[----:B---3--:R-:W-:Y:S02]  /*5550*/  @!UP0 UISETP.NE.AND UP2, UPT, UR5, 0x1, UPT ;  /* 0x000000010500888c */ /* 0x008fe4000bf45270 */
[----:B------:R-:W-:Y:S01]  /*5560*/  @!UP0 USHF.R.U32.HI UR4, URZ, UR13, UR4 ;  /* 0x0000000dff048299 */ /* 0x000fe20008011604 */
[----:B------:R-:W-:Y:S02]  /*5570*/  @!UP0 UMOV UR6, UR7 ;  /* 0x0000000700068c82 */ /* 0x000fe40008000000 */
[----:B----4-:R-:W-:Y:S02]  /*5580*/  @!UP0 USHF.R.U32.HI UR6, URZ, UR10, UR6 ;  /* 0x0000000aff068299 */ /* 0x010fe40008011606 */
[----:B------:R-:W-:Y:S02]  /*5590*/  @!UP0 USEL UR7, UR38, UR4, !UP2 ;  /* 0x0000000426078287 */ /* 0x000fe4000d000000 */
[----:B------:R-:W-:Y:S04]  /*55a0*/  @!UP0 USEL UR6, UR37, UR6, !UP1 ;  /* 0x0000000625068287 */ /* 0x000fe8000c800000 */
[----:B------:R-:W-:Y:S02]  /*55b0*/  @!UP0 UIADD3 UR4, UPT, UPT, -UR7, UR6, URZ ;  /* 0x0000000607048290 */ /* 0x000fe4000fffe1ff */
[----:B------:R-:W-:Y:S02]  /*55c0*/  @!UP0 UIADD3 UR6, UPT, UPT, UR7, -UR6, URZ ;  /* 0x8000000607068290 */ /* 0x000fe4000fffe0ff */
[----:B------:R-:W-:Y:S02]  /*55d0*/  @!UP0 UIMAD UR38, UR4, UR5, UR38 ;  /* 0x00000005042682a4 */ /* 0x000fe4000f8e0226 */
[----:B------:R-:W-:Y:S02]  /*55e0*/  @!UP0 UIMAD UR37, UR6, UR14, UR37 ;  /* 0x0000000e062582a4 */ /* 0x000fe4000f8e0225 */
[----:B------:R-:W-:Y:S09]  /*55f0*/  ULOP3.LUT UP0, URZ, UR62, 0x1b0, URZ, 0xc0, !UPT ;  /* 0x000001b03eff7892 */ /* 0x000ff2000f80c0ff */
[----:B------:R-:W-:Y:S05]  /*5600*/  BRA.U !UP0, `(.L_x_90) ;  /* 0x0000000108407547 */ /* 0x000fea000b800000 */
[----:B------:R-:W2:Y:S01]  /*5610*/  LDCU.64 UR8, c[0x4][0x80] ;  /* 0x01001000ff0877ac */ /* 0x000ea20008000a00 */
[----:B------:R-:W-:Y:S01]  /*5620*/  MOV R3, 0x0 ;  /* 0x0000000000037802 */ /* 0x000fe20000000f00 */
[----:B------:R-:W-:Y:S02]  /*5630*/  HFMA2 R12, -RZ, RZ, 0, 5.9604644775390625e-08 ;  /* 0x00000001ff0c7431 */ /* 0x000fe400000001ff */
[----:B------:R-:W-:Y:S02]  /*5640*/  IMAD.MOV.U32 R8, RZ, RZ, 0x70 ;  /* 0x00000070ff087424 */ /* 0x000fe400078e00ff */
[----:B------:R-:W-:Y:S01]  /*5650*/  IMAD.MOV.U32 R13, RZ, RZ, RZ ;  /* 0x000000ffff0d7224 */ /* 0x000fe200078e00ff */
[----:B------:R-:W3:Y:S01]  /*5660*/  LDCU.64 UR6, c[0x4][0x88] ;  /* 0x01001100ff0677ac */ /* 0x000ee20008000a00 */
[----:B------:R-:W4:Y:S01]  /*5670*/  LDC.64 R2, c[0x4][R3] ;  /* 0x0100000003027b82 */ /* 0x000f220000000a00 */
[----:B------:R-:W1:Y:S01]  /*5680*/  LDCU.64 UR4, c[0x4][0x8] ;  /* 0x01000100ff0477ac */ /* 0x000e620008000a00 */
[----:B--2---:R-:W-:Y:S01]  /*5690*/  MOV R5, UR9 ;  /* 0x0000000900057c02 */ /* 0x004fe20008000f00 */
[----:B------:R-:W-:Y:S01]  /*56a0*/  IMAD.U32 R4, RZ, RZ, UR8 ;  /* 0x00000008ff047e24 */ /* 0x000fe2000f8e00ff */
[----:B---3--:R-:W-:Y:S01]  /*56b0*/  MOV R7, UR7 ;  /* 0x0000000700077c02 */ /* 0x008fe20008000f00 */
[----:B------:R-:W-:Y:S01]  /*56c0*/  IMAD.U32 R6, RZ, RZ, UR6 ;  /* 0x00000006ff067e24 */ /* 0x000fe2000f8e00ff */
[----:B-1----:R-:W-:Y:S01]  /*56d0*/  MOV R11, UR5 ;  /* 0x00000005000b7c02 */ /* 0x002fe20008000f00 */
[----:B------:R-:W-:Y:S02]  /*56e0*/  IMAD.U32 R10, RZ, RZ, UR4 ;  /* 0x00000004ff0a7e24 */ /* 0x000fe4000f8e00ff */
[----:B------:R-:W-:Y:S07]  /*56f0*/  LEPC R20, `(.L_x_90) ;  /* 0x000000001014794e */ /* 0x000fee0000000000 */
[----:B----45:R-:W-:Y:S05]  /*5700*/  CALL.ABS.NOINC R2 ;  /* 0x0000000002007343 */ /* 0x030fea0003c00000 */
.L_x_90:
[----:B------:R-:W-:Y:S01]  /*5710*/  LOP3.LUT P0, RZ, R177, 0x1b0, RZ, 0xc0, !PT ;  /* 0x000001b0b1ff7812 */ /* 0x000fe2000780c0ff */
[----:B------:R-:W-:Y:S11]  /*5720*/  BSSY.RECONVERGENT B6, `(.L_x_91) ;  /* 0x0000013000067945 */ /* 0x000ff60003800200 */
[----:B------:R-:W-:Y:S01]  /*5730*/  @!UPT UIADD3 URZ, UPT, UPT, URZ, URZ, URZ ;  /* 0x000000fffffff290 */ /* 0x000fe2000fffe0ff */
[----:B------:R-:W-:Y:S05]  /*5740*/  @!P0 BRA `(.L_x_92) ;  /* 0x0000000000408947 */ /* 0x000fea0003800000 */
        /* <DEDUP_REMOVED lines=16> */
.L_x_92:
[----:B------:R-:W-:Y:S05]  /*5850*/  BSYNC.RECONVERGENT B6 ;  /* 0x0000000000067941 */ /* 0x000fea0003800200 */
.L_x_91:
[----:B------:R-:W-:Y:S01]  /*5860*/  R2UR UR4, R161 ;  /* 0x00000000a10472ca */ /* 0x000fe200000e0000 */
[----:B------:R-:W-:Y:S01]  /*5870*/  UISETP.NE.U32.AND UP0, UPT, UR60, URZ, UPT ;  /* 0x000000ff3c00728c */ /* 0x000fe2000bf05070 */
[----:B------:R-:W-:Y:S02]  /*5880*/  ISETP.NE.U32.AND P4, PT, R156, RZ, PT ;  /* 0x000000ff9c00720c */ /* 0x000fe40003f85070 */
[----:B------:R-:W-:Y:S01]  /*5890*/  ISETP.NE.U32.AND P2, PT, RZ, UR56, PT ;  /* 0x00000038ff007c0c */ /* 0x000fe2000bf45070 */
[----:B------:R-:W-:Y:S01]  /*58a0*/  UISETP.NE.AND.EX UP1, UPT, UR61, URZ, UPT, UP0 ;  /* 0x000000ff3d00728c */ /* 0x000fe2000bf25300 */
[----:B------:R-:W-:Y:S01]  /*58b0*/  ISETP.NE.AND.EX P4, PT, R157, RZ, PT, P4 ;  /* 0x000000ff9d00720c */ /* 0x000fe20003f85340 */
[----:B------:R-:W-:Y:S01]  /*58c0*/  UPLOP3.LUT UP0, UPT, UPT, UPT, UPT, 0x40, 0x4 ;  /* 0x000000000004789c */ /* 0x000fe20003f0e870 */
[----:B------:R-:W-:Y:S05]  /*58d0*/  ISETP.NE.AND.EX P2, PT, RZ, UR57, PT, P2 ;  /* 0x00000039ff007c0c */ /* 0x000fea000bf45320 */
[----:B------:R-:W-:Y:S06]  /*58e0*/  UISETP.NE.AND UP2, UPT, UR4, URZ, UPT ;  /* 0x000000ff0400728c */ /* 0x000fec000bf45270 */
[----:B------:R-:W-:Y:S05]  /*58f0*/  PLOP3.LUT P1, PT, PT, PT, UP2, 0x80, 0x8 ;  /* 0x000000000008781c */ /* 0x000fea0003f2f028 */
[----:B------:R-:W-:Y:S06]  /*5900*/  @UP2 UPLOP3.LUT UP0, UPT, UPT, UPT, UP1, 0x80, 0x8 ;  /* 0x000000000008289c */ /* 0x000fec0003f0f010 */
[----:B------:R-:W-:Y:S01]  /*5910*/  PLOP3.LUT P0, PT, PT, PT, UP0, 0x80, 0x8 ;  /* 0x000000000008781c */ /* 0x000fe20003f0f008 */
[----:B------:R-:W-:Y:S01]  /*5920*/  @!UPT UIADD3 URZ, UPT, UPT, URZ, URZ, URZ ;  /* 0x000000fffffff290 */ /* 0x000fe2000fffe0ff */
[----:B------:R-:W-:Y:S11]  /*5930*/  BRA.U !UP1, `(.L_x_93) ;  /* 0x00000001093c7547 */ /* 0x000ff6000b800000 */
[----:B------:R-:W-:Y:S01]  /*5940*/  UISETP.NE.U32.AND UP0, UPT, UR56, URZ, UPT ;  /* 0x000000ff3800728c */ /* 0x000fe2000bf05070 */
[----:B-1----:R-:W-:Y:S01]  /*5950*/  HFMA2 R0, -RZ, RZ, 0, 5.9604644775390625e-08 ;  /* 0x00000001ff007431 */ /* 0x002fe200000001ff */
[----:B------:R-:W1:Y:S01]  /*5960*/  LDCU.64 UR8, c[0x0][0x358] ;  /* 0x00006b00ff0877ac */ /* 0x000e620008000a00 */
[----:B------:R-:W-:Y:S01]  /*5970*/  IMAD.MOV.U32 R158, RZ, RZ, 0x1 ;  /* 0x00000001ff9e7424 */ /* 0x000fe200078e00ff */
[----:B------:R-:W-:Y:S06]  /*5980*/  UISETP.NE.AND.EX UP0, UPT, UR57, URZ, UPT, UP0 ;  /* 0x000000ff3900728c */ /* 0x000fec000bf05300 */
[----:B------:R-:W-:Y:S05]  /*5990*/  PLOP3.LUT P3, PT, PT, PT, UP0, 0x80, 0x8 ;  /* 0x000000000008781c */ /* 0x000fea0003f6f008 */
[----:B------:R-:W2:Y:S01]  /*59a0*/  @UP0 LDCU.64 UR4, c[0x0][0x888] ;  /* 0x00011100ff0407ac */ /* 0x000ea20008000a00 */
[----:B------:R-:W-:Y:S07]  /*59b0*/  @UP0 UIMAD UR6, UR36, UR60, URZ ;  /* 0x0000003c240602a4 */ /* 0x000fee000f8e02ff */
[----:B------:R-:W-:Y:S01]  /*59c0*/  @!P3 PRMT R158, R0, 0x7610, R158 ;  /* 0x00007610009eb816 */ /* 0x000fe2000000009e */
[----:B--2---:R-:W-:Y:S06]  /*59d0*/  @UP0 UIMAD.WIDE UR4, UR6, 0x4, UR4 ;  /* 0x00000004060408a5 */ /* 0x004fec000f8e0204 */
[----:B------:R-:W-:Y:S01]  /*59e0*/  IMAD.U32 R2, RZ, RZ, UR4 ;  /* 0x00000004ff027e24 */ /* 0x000fe2000f8e00ff */
[----:B------:R-:W-:Y:S04]  /*59f0*/  MOV R3, UR5 ;  /* 0x0000000500037c02 */ /* 0x000fe80008000f00 */
[----:B------:R-:W2:Y:S01]  /*5a00*/  @!UP0 LDCU UR4, c[0x0][0x880] ;  /* 0x00011000ff0487ac */ /* 0x000ea20008000800 */
[----:B-1---5:R3:W5:Y:S02]  /*5a10*/  @P3 LDG.E R73, desc[UR8][R2.64] ;  /* 0x0000000802493981 */ /* 0x022764000c1e1900 */
[----:B--23--:R-:W-:Y:S02]  /*5a20*/  @!P3 IMAD.U32 R73, RZ, RZ, UR4 ;  /* 0x00000004ff49be24 */ /* 0x00cfe4000f8e00ff */
.L_x_93:
[----:B------:R-:W-:Y:S05]  /*5a30*/  @!P4 BRA `(.L_x_94) ;  /* 0x000000000024c947 */ /* 0x000fea0003800000 */
[----:B------:R-:W-:Y:S01]  /*5a40*/  ISETP.NE.U32.AND P3, PT, R138, RZ, PT ;  /* 0x000000ff8a00720c */ /* 0x000fe20003f65070 */
[----:B------:R-:W2:Y:S03]  /*5a50*/  LDCU.64 UR4, c[0x0][0x358] ;  /* 0x00006b00ff0477ac */ /* 0x000ea60008000a00 */
[----:B------:R-:W-:Y:S11]  /*5a60*/  ISETP.NE.AND.EX P3, PT, R139, RZ, PT, P3 ;  /* 0x000000ff8b00720c */ /* 0x000ff60003f65330 */
[----:B------:R-:W-:Y:S02]  /*5a70*/  @!UPT UIADD3 URZ, UPT, UPT, URZ, URZ, URZ ;  /* 0x000000fffffff290 */ /* 0x000fe4000fffe0ff */
[----:B------:R-:W3:Y:S01]  /*5a80*/  @P3 LDC.64 R2, c[0x0][0x8a8] ;  /* 0x00022a00ff023b82 */ /* 0x000ee20000000a00 */
[----:B-1----:R-:W-:Y:S04]  /*5a90*/  @P3 IMAD R0, R156, UR36, RZ ;  /* 0x000000249c003c24 */ /* 0x002fe8000f8e02ff */
[----:B---3--:R-:W-:Y:S05]  /*5aa0*/  @P3 IMAD.WIDE R2, R0, 0x4, R2 ;  /* 0x0000000400023825 */ /* 0x008fea00078e0202 */
[----:B--2--5:R2:W5:Y:S02]  /*5ab0*/  @P3 LDG.E R70, desc[UR4][R2.64] ;  /* 0x0000000402463981 */ /* 0x024564000c1e1900 */
[----:B--2---:R-:W3:Y:S02]  /*5ac0*/  @!P3 LDC R70, c[0x0][0x8a0] ;  /* 0x00022800ff46bb82 */ /* 0x004ee40000000800 */
.L_x_94:
[----:B-----5:R-:W-:Y:S01]  /*5ad0*/  FSETP.NEU.AND P4, PT, R73, RZ, PT ;  /* 0x000000ff4900720b */ /* 0x020fe20003f8d000 */
[----:B------:R-:W-:Y:S01]  /*5ae0*/  BSSY B1, `(.L_x_95) ;  /* 0x0000047000017945 */ /* 0x000fe20003800000 */
[----:B------:R-:W-:Y:S01]  /*5af0*/  SEL R7, RZ, 0xffffffff, P2 ;  /* 0xffffffffff077807 */ /* 0x000fe20001000000 */
[----:B------:R-:W-:Y:S01]  /*5b00*/  IMAD.MOV.U32 R187, RZ, RZ, 0x1 ;  /* 0x00000001ffbb7424 */ /* 0x000fe200078e00ff */
[----:B------:R-:W-:Y:S01]  /*5b10*/  LOP3.LUT P3, RZ, R158, 0xff, RZ, 0xc0, !PT ;  /* 0x000000ff9eff7812 */ /* 0x000fe2000786c0ff */
[----:B------:R-:W-:Y:S01]  /*5b20*/  IMAD R71, R68, 0x80, R69 ;  /* 0x0000008044477824 */ /* 0x000fe200078e0245 */
[----:B-1----:R-:W-:Y:S02]  /*5b30*/  @P1 SEL R0, RZ, 0xffffffff, P4 ;  /* 0xffffffffff001807 */ /* 0x002fe40002000000 */
[----:B------:R-:W-:Y:S02]  /*5b40*/  CS2R R154, SRZ ;  /* 0x00000000009a7805 */ /* 0x000fe4000001ff00 */
[----:B------:R-:W-:Y:S02]  /*5b50*/  LEA R3, R166, UR44, 0x3 ;  /* 0x0000002ca6037c11 */ /* 0x000fe4000f8e18ff */
[----:B------:R-:W-:Y:S02]  /*5b60*/  CS2R R152, SRZ ;  /* 0x0000000000987805 */ /* 0x000fe4000001ff00 */
[----:B------:R-:W-:Y:S02]  /*5b70*/  @P0 SEL R0, R7, R0, !P3 ;  /* 0x0000000007000207 */ /* 0x000fe40005800000 */
[----:B------:R-:W-:Y:S02]  /*5b80*/  CS2R R150, SRZ ;  /* 0x0000000000967805 */ /* 0x000fe4000001ff00 */
[----:B------:R-:W-:Y:S02]  /*5b90*/  LEA R186, R68, UR44, 0x3 ;  /* 0x0000002c44ba7c11 */ /* 0x000fe4000f8e18ff */
[----:B------:R-:W-:Y:S02]  /*5ba0*/  CS2R R148, SRZ ;  /* 0x0000000000947805 */ /* 0x000fe4000001ff00 */
[----:B------:R-:W-:Y:S02]  /*5bb0*/  @P1 LOP3.LUT R0, R0, 0x1, RZ, 0xc0, !PT ;  /* 0x0000000100001812 */ /* 0x000fe400078ec0ff */
[----:B------:R-:W-:Y:S02]  /*5bc0*/  CS2R R146, SRZ ;  /* 0x0000000000927805 */ /* 0x000fe4000001ff00 */
[----:B------:R-:W-:Y:S02]  /*5bd0*/  SHF.L.U32 R5, R168, 0x1f, RZ ;  /* 0x0000001fa8057819 */ /* 0x000fe400000006ff */
[----:B------:R-:W-:Y:S02]  /*5be0*/  CS2R R144, SRZ ;  /* 0x0000000000907805 */ /* 0x000fe4000001ff00 */
[----:B------:R-:W-:Y:S02]  /*5bf0*/  ISETP.NE.U32.OR P6, PT, R0, 0x1, !P1 ;  /* 0x000000010000780c */ /* 0x000fe40004fc5470 */
[----:B------:R-:W-:Y:S02]  /*5c00*/  CS2R R142, SRZ ;  /* 0x00000000008e7805 */ /* 0x000fe4000001ff00 */
[----:B------:R-:W-:Y:S02]  /*5c10*/  PLOP3.LUT P2, PT, PT, PT, UP1, 0x80, 0x8 ;  /* 0x000000000008781c */ /* 0x000fe40003f4f018 */
[----:B------:R-:W-:Y:S02]  /*5c20*/  CS2R R140, SRZ ;  /* 0x00000000008c7805 */ /* 0x000fe4000001ff00 */
[----:B------:R-:W-:Y:S02]  /*5c30*/  SEL R0, RZ, 0xffffffff, P4 ;  /* 0xffffffffff007807 */ /* 0x000fe40002000000 */
[----:B------:R-:W-:Y:S03]  /*5c40*/  P2R R172, PR, RZ, 0x40 ;  /* 0x00000040ffac7803 */ /* 0x000fe60000000000 */
[----:B------:R-:W-:Y:S04]  /*5c50*/  @P6 SHF.L.U32 R2, R165, 0x1f, RZ ;  /* 0x0000001fa5026819 */ /* 0x000fe800000006ff */
[----:B------:R-:W-:Y:S01]  /*5c60*/  @P2 SEL R0, R7, R0, !P3 ;  /* 0x0000000007002207 */ /* 0x000fe20005800000 */
[----:B------:R-:W1:Y:S03]  /*5c70*/  @P6 SYNCS.PHASECHK.TRANS64.TRYWAIT P1, [R3+URZ+0x60], R2 ;  /* 0x00006002030065a7 */ /* 0x000e6600080211ff */
[----:B------:R-:W-:Y:S04]  /*5c80*/  LOP3.LUT R0, R0, 0x1, RZ, 0xc0, !PT ;  /* 0x0000000100007812 */ /* 0x000fe800078ec0ff */
[----:B------:R-:W-:Y:S04]  /*5c90*/  ISETP.NE.U32.AND P5, PT, R0, 0x1, PT ;  /* 0x000000010000780c */ /* 0x000fe80003fa5070 */
[----:B------:R-:W-:Y:S01]  /*5ca0*/  P2R R192, PR, RZ, 0x20 ;  /* 0x00000020ffc07803 */ /* 0x000fe20000000000 */
[----:B------:R2:W4:Y:S01]  /*5cb0*/  SYNCS.PHASECHK.TRANS64.TRYWAIT P0, [R186+URZ+0xb0], R5 ;  /* 0x0000b005ba0075a7 */ /* 0x00052200080011ff */
[----:B-1----:R-:W-:Y:S01]  /*5cc0*/  @P6 SEL R187, RZ, 0x1, !P1 ;  /* 0x00000001ffbb6807 */ /* 0x002fe20004800000 */
[----:B--2---:R-:W-:Y:S06]  /*5cd0*/  @!P6 BRA `(.L_x_96) ;  /* 0x00000000009ce947 */ /* 0x004fec0003800000 */
[----:B------:R-:W-:Y:S01]  /*5ce0*/  @P5 IMAD R7, R166, 0x2000, R171 ;  /* 0x00002000a6075824 */ /* 0x000fe200078e02ab */
[----:B------:R-:W-:Y:S01]  /*5cf0*/  ISETP.NE.AND P1, PT, R187, RZ, PT ;  /* 0x000000ffbb00720c */ /* 0x000fe20003f25270 */
[----:B------:R-:W-:Y:S01]  /*5d00*/  BSSY B0, `(.L_x_97) ;  /* 0x0000010000007945 */ /* 0x000fe20003800000 */
[----:B------:R-:W-:Y:S01]  /*5d10*/  CS2R R142, SRZ ;  /* 0x00000000008e7805 */ /* 0x000fe2000001ff00 */
[--C-:B------:R-:W-:Y:S01]  /*5d20*/  @P5 IMAD R6, R176, -0x10, R7.reuse ;  /* 0xfffffff0b0065824 */ /* 0x100fe200078e0207 */
[----:B------:R-:W-:Y:S01]  /*5d30*/  CS2R R140, SRZ ;  /* 0x00000000008c7805 */ /* 0x000fe2000001ff00 */
[----:B------:R-:W-:Y:S01]  /*5d40*/  @P5 IMAD R4, R170, -0x10, R7 ;  /* 0xfffffff0aa045824 */ /* 0x000fe200078e0207 */
[----:B------:R-:W-:Y:S01]  /*5d50*/  CS2R R150, SRZ ;  /* 0x0000000000967805 */ /* 0x000fe2000001ff00 */
[----:B------:R-:W-:Y:S01]  /*5d60*/  @P5 IMAD R2, R169, 0x10, R6 ;  /* 0x00000010a9025824 */ /* 0x000fe200078e0206 */
[----:B------:R-:W-:Y:S02]  /*5d70*/  CS2R R148, SRZ ;  /* 0x0000000000947805 */ /* 0x000fe4000001ff00 */
[----:B------:R-:W-:Y:S02]  /*5d80*/  CS2R R146, SRZ ;  /* 0x0000000000927805 */ /* 0x000fe4000001ff00 */
[----:B------:R-:W-:Y:S02]  /*5d90*/  CS2R R144, SRZ ;  /* 0x0000000000907805 */ /* 0x000fe4000001ff00 */
[----:B------:R-:W-:Y:S02]  /*5da0*/  CS2R R154, SRZ ;  /* 0x00000000009a7805 */ /* 0x000fe4000001ff00 */
[----:B------:R-:W-:Y:S01]  /*5db0*/  CS2R R152, SRZ ;  /* 0x0000000000987805 */ /* 0x000fe2000001ff00 */
[----:B------:R-:W-:Y:S06]  /*5dc0*/  @P1 BRA `(.L_x_98) ;  /* 0x00000000000c1947 */ /* 0x000fec0003800000 */
[----:B------:R-:W-:Y:S04]  /*5dd0*/  SHF.L.U32 R0, R165, 0x1f, RZ ;  /* 0x0000001fa5007819 */ /* 0x000fe800000006ff */
[----:B------:R-:W1:Y:S02]  /*5de0*/  SYNCS.PHASECHK.TRANS64.TRYWAIT P1, [R3+URZ+0x60], R0 ;  /* 0x00006000030075a7 */ /* 0x000e6400080211ff */
[----:B-1----:R-:W-:Y:S05]  /*5df0*/  @!P1 BRA `(.L_x_99) ;  /* 0x0000003400589947 */ /* 0x002fea0003800000 */
.L_x_98:
[----:B------:R-:W-:Y:S05]  /*5e00*/  BSYNC B0 ;  /* 0x0000000000007941 */ /* 0x000fea0003800000 */
.L_x_97:
[----:B------:R-:W-:Y:S01]  /*5e10*/  ISETP.NE.AND P1, PT, R192, RZ, PT ;  /* 0x000000ffc000720c */ /* 0x000fe20003f25270 */
[----:B-1----:R-:W-:Y:S02]  /*5e20*/  VIADD R3, R3, 0x70 ;  /* 0x0000007003037836 */ /* 0x002fe40000000000 */
[----:B------:R-:W-:Y:S02]  /*5e30*/  IMAD.U32 R0, RZ, RZ, UR45 ;  /* 0x0000002dff007e24 */ /* 0x000fe4000f8e00ff */
[----:B------:R-:W-:Y:S03]  /*5e40*/  VIADD R166, R166, 0x1 ;  /* 0x00000001a6a67836 */ /* 0x000fe60000000000 */
[----:B------:R-:W-:Y:S05]  /*5e50*/  PRMT R0, R0, 0x654, R3 ;  /* 0x0000065400007816 */ /* 0x000fea0000000003 */
[----:B------:R1:W2:Y:S04]  /*5e60*/  @P1 LDS.128 R140, [R7] ;  /* 0x00000000078c1984 */ /* 0x0002a80000000c00 */
[----:B------:R1:W1:Y:S04]  /*5e70*/  @P1 LDS.128 R148, [R4+0x20] ;  /* 0x0000200004941984 */ /* 0x0002680000000c00 */
[----:B------:R1:W1:Y:S04]  /*5e80*/  @P1 LDS.128 R144, [R6+0x10] ;  /* 0x0000100006901984 */ /* 0x0002680000000c00 */
[----:B------:R1:W1:Y:S01]  /*5e90*/  @P1 LDS.128 R152, [R2+0x10] ;  /* 0x0000100002981984 */ /* 0x0002620000000c00 */
[C---:B------:R-:W-:Y:S01]  /*5ea0*/  ISETP.NE.AND P1, PT, R166.reuse, 0x2, PT ;  /* 0x00000002a600780c */ /* 0x040fe20003f25270 */
[----:B------:R-:W-:Y:S01]  /*5eb0*/  @!PT LDS RZ, [RZ] ;  /* 0x00000000fffff984 */ /* 0x000fe20000000800 */
[----:B------:R-:W-:Y:S01]  /*5ec0*/  @!PT LDS RZ, [RZ] ;  /* 0x00000000fffff984 */ /* 0x000fe20000000800 */
[----:B------:R-:W-:Y:S01]  /*5ed0*/  @!PT LDS RZ, [RZ] ;  /* 0x00000000fffff984 */ /* 0x000fe20000000800 */
[----:B------:R-:W-:Y:S01]  /*5ee0*/  @!PT LDS RZ, [RZ] ;  /* 0x00000000fffff984 */ /* 0x000fe20000000800 */
[----:B------:R5:W-:Y:S06]  /*5ef0*/  MEMBAR.ALL.CTA ;  /* 0x0000000000007992 */ /* 0x000bec0000008000 */
[----:B-----5:R-:W5:Y:S01]  /*5f00*/  FENCE.VIEW.ASYNC.S ;  /* 0x00000000000073c6 */ /* 0x020f620000000000 */
[----:B------:R-:W-:Y:S01]  /*5f10*/  SEL R166, R166, RZ, P1 ;  /* 0x000000ffa6a67207 */ /* 0x000fe20000800000 */
[----:B-----5:R5:W-:Y:S02]  /*5f20*/  SYNCS.ARRIVE.TRANS64.RED.A1T0 RZ, [R0+URZ], RZ ;  /* 0x000000ff00ff79a7 */ /* 0x020be400081004ff */
[----:B-----5:R-:W-:Y:S04]  /*5f30*/  SEL R0, RZ, 0x1, P1 ;  /* 0x00000001ff007807 */ /* 0x020fe80000800000 */
[----:B--2---:R-:W-:Y:S02]  /*5f40*/  LOP3.LUT R165, R165, R0, RZ, 0x3c, !PT ;  /* 0x00000000a5a57212 */ /* 0x004fe400078e3cff */
.L_x_96:
[----:B------:R-:W-:Y:S05]  /*5f50*/  BSYNC B1 ;  /* 0x0000000000017941 */ /* 0x000fea0003800000 */
.L_x_95:
[----:B------:R-:W-:Y:S04]  /*5f60*/  SHF.R.U32.HI R0, RZ, 0x15, R71 ;  /* 0x00000015ff007819 */ /* 0x000fe80000011647 */
[----:B------:R-:W-:Y:S01]  /*5f70*/  LOP3.LUT P1, RZ, R0, 0x3, R159, 0x48, !PT ;  /* 0x0000000300ff7812 */ /* 0x000fe2000782489f */
[----:B------:R-:W-:Y:S01]  /*5f80*/  @!UPT UIADD3 URZ, UPT, UPT, URZ, URZ, URZ ;  /* 0x000000fffffff290 */ /* 0x000fe2000fffe0ff */
[----:B----4-:R-:W-:Y:S11]  /*5f90*/  @P0 BRA `(.L_x_100) ;  /* 0x0000000000080947 */ /* 0x010ff60003800000 */
[----:B------:R-:W2:Y:S02]  /*5fa0*/  SYNCS.PHASECHK.TRANS64.TRYWAIT P0, [R186+URZ+0xb0], R5 ;  /* 0x0000b005ba0075a7 */ /* 0x000ea400080011ff */
[----:B--2---:R-:W-:Y:S05]  /*5fb0*/  @!P0 BRA `(.L_x_101) ;  /* 0x0000003000fc8947 */ /* 0x004fea0003800000 */
.L_x_100:
[----:B------:R-:W-:Y:S04]  /*5fc0*/  BSSY.RECONVERGENT B6, `(.L_x_102) ;  /* 0x0000012000067945 */ /* 0x000fe80003800200 */
[----:B------:R-:W-:Y:S05]  /*5fd0*/  @!P1 BRA `(.L_x_103) ;  /* 0x0000000000409947 */ /* 0x000fea0003800000 */
[----:B------:R-:W2:Y:S01]  /*5fe0*/  LDCU.64 UR8, c[0x4][0x70] ;  /* 0x01000e00ff0877ac */ /* 0x000ea20008000a00 */
[----:B------:R-:W-:Y:S01]  /*5ff0*/  MOV R3, 0x0 ;  /* 0x0000000000037802 */ /* 0x000fe20000000f00 */
[----:B------:R-:W-:Y:S02]  /*6000*/  HFMA2 R12, -RZ, RZ, 0, 5.9604644775390625e-08 ;  /* 0x00000001ff0c7431 */ /* 0x000fe400000001ff */
[----:B------:R-:W-:Y:S02]  /*6010*/  IMAD.MOV.U32 R8, RZ, RZ, 0x192 ;  /* 0x00000192ff087424 */ /* 0x000fe400078e00ff */
[----:B------:R-:W-:Y:S01]  /*6020*/  IMAD.MOV.U32 R13, RZ, RZ, RZ ;  /* 0x000000ffff0d7224 */ /* 0x000fe200078e00ff */
[----:B------:R-:W4:Y:S01]  /*6030*/  LDCU.64 UR6, c[0x4][0x78] ;  /* 0x01000f00ff0677ac */ /* 0x000f220008000a00 */
[----:B-1----:R-:W1:Y:S01]  /*6040*/  LDC.64 R2, c[0x4][R3] ;  /* 0x0100000003027b82 */ /* 0x002e620000000a00 */
[----:B------:R-:W5:Y:S01]  /*6050*/  LDCU.64 UR4, c[0x4][0x10] ;  /* 0x01000200ff0477ac */ /* 0x000f620008000a00 */
[----:B--2---:R-:W-:Y:S01]  /*6060*/  MOV R5, UR9 ;  /* 0x0000000900057c02 */ /* 0x004fe20008000f00 */
[----:B------:R-:W-:Y:S01]  /*6070*/  IMAD.U32 R4, RZ, RZ, UR8 ;  /* 0x00000008ff047e24 */ /* 0x000fe2000f8e00ff */
[----:B----4-:R-:W-:Y:S01]  /*6080*/  MOV R7, UR7 ;  /* 0x0000000700077c02 */ /* 0x010fe20008000f00 */
[----:B------:R-:W-:Y:S01]  /*6090*/  IMAD.U32 R6, RZ, RZ, UR6 ;  /* 0x00000006ff067e24 */ /* 0x000fe2000f8e00ff */
[----:B-----5:R-:W-:Y:S01]  /*60a0*/  MOV R11, UR5 ;  /* 0x00000005000b7c02 */ /* 0x020fe20008000f00 */
[----:B------:R-:W-:Y:S02]  /*60b0*/  IMAD.U32 R10, RZ, RZ, UR4 ;  /* 0x00000004ff0a7e24 */ /* 0x000fe4000f8e00ff */
[----:B------:R-:W-:Y:S07]  /*60c0*/  LEPC R20, `(.L_x_103) ;  /* 0x000000001014794e */ /* 0x000fee0000000000 */
[----:B-1-3--:R-:W-:Y:S05]  /*60d0*/  CALL.ABS.NOINC R2 ;  /* 0x0000000002007343 */ /* 0x00afea0003c00000 */
.L_x_103:
[----:B------:R-:W-:Y:S05]  /*60e0*/  BSYNC.RECONVERGENT B6 ;  /* 0x0000000000067941 */ /* 0x000fea0003800200 */
.L_x_102:
[-C--:B------:R-:W-:Y:S01]  /*60f0*/  F2FP.F16.E4M3.UNPACK_B R74, R140.reuse ;  /* 0x0000008cff4a723e */ /* 0x080fe200020006ff */
[----:B------:R-:W-:Y:S05]  /*6100*/  WARPSYNC.ALL ;  /* 0x0000000000007948 */ /* 0x000fea0003800000 */
[----:B------:R-:W-:Y:S01]  /*6110*/  R2UR UR4, R71 ;  /* 0x00000000470472ca */ /* 0x000fe200000e0000 */
[--C-:B------:R-:W-:Y:S01]  /*6120*/  HADD2.F32 R72, -RZ, R74.reuse.H0_H0 ;  /* 0x2000004aff487230 */ /* 0x100fe20000004100 */
[----:B------:R-:W-:Y:S01]  /*6130*/  F2FP.F16.E4M3.UNPACK_B R76, R140.H1 ;  /* 0x0000008cff4c723e */ /* 0x000fe200030006ff */
[----:B------:R-:W-:Y:S01]  /*6140*/  HADD2.F32 R75, -RZ, R74.H1_H1 ;  /* 0x3000004aff4b7230 */ /* 0x000fe20000004100 */
[-C--:B------:R-:W-:Y:S01]  /*6150*/  F2FP.F16.E4M3.UNPACK_B R78, R141.reuse ;  /* 0x0000008dff4e723e */ /* 0x080fe200020006ff */
[----:B------:R-:W-:Y:S01]  /*6160*/  BSSY.RECONVERGENT B0, `(.L_x_104) ;  /* 0x000011d000007945 */ /* 0x000fe20003800200 */
[----:B------:R-:W-:Y:S01]  /*6170*/  F2FP.F16.E4M3.UNPACK_B R80, R141.H1 ;  /* 0x0000008dff50723e */ /* 0x000fe200030006ff */
[----:B------:R-:W-:Y:S01]  /*6180*/  HADD2.F32 R74, -RZ, R76.H0_H0 ;  /* 0x2000004cff4a7230 */ /* 0x000fe20000004100 */
[-C--:B------:R-:W-:Y:S01]  /*6190*/  F2FP.F16.E4M3.UNPACK_B R82, R142.reuse ;  /* 0x0000008eff52723e */ /* 0x080fe200020006ff */
[--C-:B------:R-:W-:Y:S01]  /*61a0*/  HADD2.F32 R77, -RZ, R78.reuse.H0_H0 ;  /* 0x2000004eff4d7230 */ /* 0x100fe20000004100 */
[----:B------:R-:W-:Y:S01]  /*61b0*/  F2FP.F16.E4M3.UNPACK_B R84, R142.H1 ;  /* 0x0000008eff54723e */ /* 0x000fe200030006ff */
[----:B------:R-:W-:Y:S01]  /*61c0*/  HADD2.F32 R78, -RZ, R78.H1_H1 ;  /* 0x3000004eff4e7230 */ /* 0x000fe20000004100 */
[-C--:B------:R-:W-:Y:S01]  /*61d0*/  F2FP.F16.E4M3.UNPACK_B R86, R143.reuse ;  /* 0x0000008fff56723e */ /* 0x080fe200020006ff */
[----:B-12---:R-:W3:Y:S01]  /*61e0*/  LDTM.x64 R4, tmem[UR4] ;  /* 0x00000004000479ee */ /* 0x006ee20008340000 */
[----:B------:R-:W-:Y:S01]  /*61f0*/  F2FP.F16.E4M3.UNPACK_B R88, R143.H1 ;  /* 0x0000008fff58723e */ /* 0x000fe200030006ff */
[----:B------:R-:W-:Y:S01]  /*6200*/  HADD2.F32 R76, -RZ, R76.H1_H1 ;  /* 0x3000004cff4c7230 */ /* 0x000fe20000004100 */
[-C--:B------:R-:W-:Y:S01]  /*6210*/  F2FP.F16.E4M3.UNPACK_B R90, R144.reuse ;  /* 0x00000090ff5a723e */ /* 0x080fe200020006ff */
[----:B------:R-:W-:Y:S01]  /*6220*/  HADD2.F32 R79, -RZ, R80.H0_H0 ;  /* 0x20000050ff4f7230 */ /* 0x000fe20000004100 */
[----:B------:R-:W-:Y:S01]  /*6230*/  F2FP.F16.E4M3.UNPACK_B R92, R144.H1 ;  /* 0x00000090ff5c723e */ /* 0x000fe200030006ff */
[--C-:B------:R-:W-:Y:S01]  /*6240*/  HADD2.F32 R81, -RZ, R82.reuse.H0_H0 ;  /* 0x20000052ff517230 */ /* 0x100fe20000004100 */
[----:B------:R-:W-:Y:S01]  /*6250*/  ISETP.NE.AND P6, PT, R172, RZ, PT ;  /* 0x000000ffac00720c */ /* 0x000fe20003fc5270 */
[----:B------:R-:W-:Y:S01]  /*6260*/  HADD2.F32 R82, -RZ, R82.H1_H1 ;  /* 0x30000052ff527230 */ /* 0x000fe20000004100 */
[----:B------:R-:W-:Y:S01]  /*6270*/  SHF.L.U32 R194, R164, 0x4, RZ ;  /* 0x00000004a4c27819 */ /* 0x000fe200000006ff */
[--C-:B------:R-:W-:Y:S01]  /*6280*/  HADD2.F32 R85, -RZ, R86.reuse.H0_H0 ;  /* 0x20000056ff557230 */ /* 0x100fe20000004100 */
[----:B------:R-:W-:Y:S01]  /*6290*/  SHF.L.U32 R202, R163, 0x4, RZ ;  /* 0x00000004a3ca7819 */ /* 0x000fe200000006ff */
[----:B------:R-:W-:Y:S01]  /*62a0*/  HADD2.F32 R86, -RZ, R86.H1_H1 ;  /* 0x30000056ff567230 */ /* 0x000fe20000004100 */
[C---:B------:R-:W-:Y:S01]  /*62b0*/  IADD3 R179, PT, PT, R171.reuse, R194, RZ ;  /* 0x000000c2abb37210 */ /* 0x040fe20007ffe0ff */
[--C-:B------:R-:W-:Y:S01]  /*62c0*/  HADD2.F32 R89, -RZ, R90.reuse.H0_H0 ;  /* 0x2000005aff597230 */ /* 0x100fe20000004100 */
[----:B------:R-:W-:Y:S01]  /*62d0*/  IADD3 R185, PT, PT, R171, R202, RZ ;  /* 0x000000caabb97210 */ /* 0x000fe20007ffe0ff */
[----:B------:R-:W-:Y:S01]  /*62e0*/  HADD2.F32 R90, -RZ, R90.H1_H1 ;  /* 0x3000005aff5a7230 */ /* 0x000fe20000004100 */
[----:B------:R-:W-:Y:S01]  /*62f0*/  SHF.L.U32 R200, R169, 0x4, RZ ;  /* 0x00000004a9c87819 */ /* 0x000fe200000006ff */
[----:B------:R-:W-:Y:S01]  /*6300*/  HADD2.F32 R80, -RZ, R80.H1_H1 ;  /* 0x30000050ff507230 */ /* 0x000fe20000004100 */
[----:B------:R-:W-:Y:S01]  /*6310*/  F2FP.F16.E4M3.UNPACK_B R94, R145 ;  /* 0x00000091ff5e723e */ /* 0x000fe200020006ff */
[--C-:B------:R-:W-:Y:S01]  /*6320*/  HADD2.F32 R83, -RZ, R84.reuse.H0_H0 ;  /* 0x20000054ff537230 */ /* 0x100fe20000004100 */
[----:B------:R-:W-:Y:S01]  /*6330*/  IADD3 R184, PT, PT, R200, R179, RZ ;  /* 0x000000b3c8b87210 */ /* 0x000fe20007ffe0ff */
[----:B------:R-:W-:Y:S01]  /*6340*/  HADD2.F32 R84, -RZ, R84.H1_H1 ;  /* 0x30000054ff547230 */ /* 0x000fe20000004100 */
[----:B------:R-:W-:Y:S01]  /*6350*/  F2FP.F16.E4M3.UNPACK_B R98, R146 ;  /* 0x00000092ff62723e */ /* 0x000fe200020006ff */
[C---:B---3--:R-:W-:Y:S01]  /*6360*/  FMUL R0, R70.reuse, R4 ;  /* 0x0000000446007220 */ /* 0x048fe20000400000 */
[C---:B------:R-:W-:Y:S01]  /*6370*/  FMUL R2, R70.reuse, R5 ;  /* 0x0000000546027220 */ /* 0x040fe20000400000 */
[C---:B------:R-:W-:Y:S01]  /*6380*/  FMUL R4, R70.reuse, R8 ;  /* 0x0000000846047220 */ /* 0x040fe20000400000 */
[C---:B------:R-:W-:Y:S01]  /*6390*/  FMUL R5, R70.reuse, R9 ;  /* 0x0000000946057220 */ /* 0x040fe20000400000 */
[C---:B------:R-:W-:Y:S01]  /*63a0*/  FFMA R0, R73.reuse, R72, R0 ;  /* 0x0000004849007223 */ /* 0x040fe20000000000 */
[C---:B------:R-:W-:Y:S01]  /*63b0*/  FFMA R2, R73.reuse, R75, R2 ;  /* 0x0000004b49027223 */ /* 0x040fe20000000002 */
[C---:B------:R-:W-:Y:S01]  /*63c0*/  FMUL R8, R70.reuse, R12 ;  /* 0x0000000c46087220 */ /* 0x040fe20000400000 */
[C---:B------:R-:W-:Y:S01]  /*63d0*/  FMUL R9, R70.reuse, R13 ;  /* 0x0000000d46097220 */ /* 0x040fe20000400000 */
[C---:B------:R-:W-:Y:S01]  /*63e0*/  FMUL R12, R70.reuse, R16 ;  /* 0x00000010460c7220 */ /* 0x040fe20000400000 */
[C---:B------:R-:W-:Y:S01]  /*63f0*/  FMUL R13, R70.reuse, R17 ;  /* 0x00000011460d7220 */ /* 0x040fe20000400000 */
[C---:B------:R-:W-:Y:S01]  /*6400*/  FMUL R16, R70.reuse, R20 ;  /* 0x0000001446107220 */ /* 0x040fe20000400000 */
[C---:B------:R-:W-:Y:S01]  /*6410*/  FMUL R17, R70.reuse, R21 ;  /* 0x0000001546117220 */ /* 0x040fe20000400000 */
[--C-:B------:R-:W-:Y:S02]  /*6420*/  HADD2.F32 R93, -RZ, R94.reuse.H0_H0 ;  /* 0x2000005eff5d7230 */ /* 0x100fe40000004100 */
[C---:B------:R-:W-:Y:S01]  /*6430*/  FMUL R20, R70.reuse, R24 ;  /* 0x0000001846147220 */ /* 0x040fe20000400000 */
[----:B------:R-:W-:Y:S02]  /*6440*/  HADD2.F32 R94, -RZ, R94.H1_H1 ;  /* 0x3000005eff5e7230 */ /* 0x000fe40000004100 */
[C---:B------:R-:W-:Y:S01]  /*6450*/  FMUL R21, R70.reuse, R25 ;  /* 0x0000001946157220 */ /* 0x040fe20000400000 */
[--C-:B------:R-:W-:Y:S02]  /*6460*/  HADD2.F32 R97, -RZ, R98.reuse.H0_H0 ;  /* 0x20000062ff617230 */ /* 0x100fe40000004100 */
[C---:B------:R-:W-:Y:S01]  /*6470*/  FMUL R24, R70.reuse, R28 ;  /* 0x0000001c46187220 */ /* 0x040fe20000400000 */
[----:B------:R-:W-:Y:S02]  /*6480*/  HADD2.F32 R98, -RZ, R98.H1_H1 ;  /* 0x30000062ff627230 */ /* 0x000fe40000004100 */
[C---:B------:R-:W-:Y:S01]  /*6490*/  FMUL R25, R70.reuse, R29 ;  /* 0x0000001d46197220 */ /* 0x040fe20000400000 */
[C---:B------:R-:W-:Y:S01]  /*64a0*/  FMUL R28, R70.reuse, R32 ;  /* 0x00000020461c7220 */ /* 0x040fe20000400000 */
[C---:B------:R-:W-:Y:S01]  /*64b0*/  FMUL R29, R70.reuse, R33 ;  /* 0x00000021461d7220 */ /* 0x040fe20000400000 */
[C---:B------:R-:W-:Y:S01]  /*64c0*/  FMUL R32, R70.reuse, R36 ;  /* 0x0000002446207220 */ /* 0x040fe20000400000 */
[----:B------:R-:W-:Y:S01]  /*64d0*/  F2FP.F16.E4M3.UNPACK_B R96, R145.H1 ;  /* 0x00000091ff60723e */ /* 0x000fe200030006ff */
[C---:B------:R-:W-:Y:S01]  /*64e0*/  FMUL R33, R70.reuse, R37 ;  /* 0x0000002546217220 */ /* 0x040fe20000400000 */
[C---:B------:R-:W-:Y:S01]  /*64f0*/  FMUL R36, R70.reuse, R40 ;  /* 0x0000002846247220 */ /* 0x040fe20000400000 */
[----:B------:R-:W-:Y:S01]  /*6500*/  F2FP.F16.E4M3.UNPACK_B R100, R146.H1 ;  /* 0x00000092ff64723e */ /* 0x000fe200030006ff */
[C---:B------:R-:W-:Y:S01]  /*6510*/  FMUL R37, R70.reuse, R41 ;  /* 0x0000002946257220 */ /* 0x040fe20000400000 */
[C---:B------:R-:W-:Y:S01]  /*6520*/  FMUL R40, R70.reuse, R44 ;  /* 0x0000002c46287220 */ /* 0x040fe20000400000 */
[----:B------:R-:W-:Y:S01]  /*6530*/  F2FP.F16.E4M3.UNPACK_B R102, R147 ;  /* 0x00000093ff66723e */ /* 0x000fe200020006ff */
[C---:B------:R-:W-:Y:S01]  /*6540*/  FMUL R41, R70.reuse, R45 ;  /* 0x0000002d46297220 */ /* 0x040fe20000400000 */
[C---:B------:R-:W-:Y:S01]  /*6550*/  FMUL R44, R70.reuse, R48 ;  /* 0x00000030462c7220 */ /* 0x040fe20000400000 */
[----:B------:R-:W-:Y:S01]  /*6560*/  F2FP.F16.E4M3.UNPACK_B R104, R147.H1 ;  /* 0x00000093ff68723e */ /* 0x000fe200030006ff */
[C---:B------:R-:W-:Y:S01]  /*6570*/  FMUL R45, R70.reuse, R49 ;  /* 0x00000031462d7220 */ /* 0x040fe20000400000 */
[--C-:B------:R-:W-:Y:S02]  /*6580*/  HADD2.F32 R101, -RZ, R102.reuse.H0_H0 ;  /* 0x20000066ff657230 */ /* 0x100fe40000004100 */
[C---:B------:R-:W-:Y:S01]  /*6590*/  FMUL R48, R70.reuse, R52 ;  /* 0x0000003446307220 */ /* 0x040fe20000400000 */
[----:B------:R-:W-:Y:S01]  /*65a0*/  F2FP.F16.E4M3.UNPACK_B R106, R148 ;  /* 0x00000094ff6a723e */ /* 0x000fe200020006ff */
[----:B------:R-:W-:Y:S02]  /*65b0*/  HADD2.F32 R102, -RZ, R102.H1_H1 ;  /* 0x30000066ff667230 */ /* 0x000fe40000004100 */
[C---:B------:R-:W-:Y:S01]  /*65c0*/  FMUL R49, R70.reuse, R53 ;  /* 0x0000003546317220 */ /* 0x040fe20000400000 */
[C---:B------:R-:W-:Y:S01]  /*65d0*/  FMUL R52, R70.reuse, R56 ;  /* 0x0000003846347220 */ /* 0x040fe20000400000 */
[----:B------:R-:W-:Y:S01]  /*65e0*/  F2FP.F16.E4M3.UNPACK_B R108, R148.H1 ;  /* 0x00000094ff6c723e */ /* 0x000fe200030006ff */
[--C-:B------:R-:W-:Y:S02]  /*65f0*/  HADD2.F32 R105, -RZ, R106.reuse.H0_H0 ;  /* 0x2000006aff697230 */ /* 0x100fe40000004100 */
[C---:B------:R-:W-:Y:S01]  /*6600*/  FMUL R53, R70.reuse, R57 ;  /* 0x0000003946357220 */ /* 0x040fe20000400000 */
[----:B------:R-:W-:Y:S02]  /*6610*/  HADD2.F32 R106, -RZ, R106.H1_H1 ;  /* 0x3000006aff6a7230 */ /* 0x000fe40000004100 */
        /* <DEDUP_REMOVED lines=11> */
[C---:B------:R-:W-:Y:S01]  /*66d0*/  FFMA R3, R73.reuse, R74, R3 ;  /* 0x0000004a49037223 */ /* 0x040fe20000000003 */
[----:B------:R-:W-:Y:S01]  /*66e0*/  F2FP.F16.E4M3.UNPACK_B R116, R150.H1 ;  /* 0x00000096ff74723e */ /* 0x000fe200030006ff */
[--C-:B------:R-:W-:Y:S02]  /*66f0*/  HADD2.F32 R113, -RZ, R114.reuse.H0_H0 ;  /* 0x20000072ff717230 */ /* 0x100fe40000004100 */
[C---:B------:R-:W-:Y:S01]  /*6700*/  FFMA R7, R73.reuse, R76, R7 ;  /* 0x0000004c49077223 */ /* 0x040fe20000000007 */
[C---:B------:R-:W-:Y:S01]  /*6710*/  FFMA R4, R73.reuse, R77, R4 ;  /* 0x0000004d49047223 */ /* 0x040fe20000000004 */
[----:B------:R-:W-:Y:S01]  /*6720*/  F2FP.F16.E4M3.UNPACK_B R118, R151 ;  /* 0x00000097ff76723e */ /* 0x000fe200020006ff */
[----:B------:R-:W-:Y:S01]  /*6730*/  FFMA R5, R73, R78, R5 ;  /* 0x0000004e49057223 */ /* 0x000fe20000000005 */
[----:B------:R-:W-:Y:S01]  /*6740*/  HADD2.F32 R114, -RZ, R114.H1_H1 ;  /* 0x30000072ff727230 */ /* 0x000fe20000004100 */
[----:B------:R-:W-:Y:S01]  /*6750*/  F2FP.SATFINITE.E4M3.F32.PACK_AB_MERGE_C R173, R7, R3, RZ ;  /* 0x0000000307ad723e */ /* 0x000fe200048070ff */
[C---:B------:R-:W-:Y:S01]  /*6760*/  FMUL R6, R70.reuse, R10 ;  /* 0x0000000a46067220 */ /* 0x040fe20000400000 */
[--C-:B------:R-:W-:Y:S02]  /*6770*/  HADD2.F32 R117, -RZ, R118.reuse.H0_H0 ;  /* 0x20000076ff757230 */ /* 0x100fe40000004100 */
[----:B------:R-:W-:Y:S01]  /*6780*/  FMUL R11, R70, R11 ;  /* 0x0000000b460b7220 */ /* 0x000fe20000400000 */
[----:B------:R-:W-:Y:S01]  /*6790*/  F2FP.SATFINITE.E4M3.F32.PACK_AB_MERGE_C R172, R2, R0, R173 ;  /* 0x0000000002ac723e */ /* 0x000fe200048070ad */
[C---:B------:R-:W-:Y:S01]  /*67a0*/  FFMA R6, R73.reuse, R79, R6 ;  /* 0x0000004f49067223 */ /* 0x040fe20000000006 */
[----:B------:R-:W-:Y:S02]  /*67b0*/  HADD2.F32 R118, -RZ, R118.H1_H1 ;  /* 0x30000076ff767230 */ /* 0x000fe40000004100 */
[C---:B------:R-:W-:Y:S01]  /*67c0*/  FFMA R11, R73.reuse, R80, R11 ;  /* 0x00000050490b7223 */ /* 0x040fe2000000000b */
[C---:B------:R-:W-:Y:S01]  /*67d0*/  FFMA R8, R73.reuse, R81, R8 ;  /* 0x0000005149087223 */ /* 0x040fe20000000008 */
[----:B------:R-:W-:Y:S01]  /*67e0*/  F2FP.F16.E4M3.UNPACK_B R120, R151.H1 ;  /* 0x00000097ff78723e */ /* 0x000fe200030006ff */
[----:B------:R-:W-:Y:S01]  /*67f0*/  FFMA R9, R73, R82, R9 ;  /* 0x0000005249097223 */ /* 0x000fe20000000009 */
[C---:B------:R-:W-:Y:S01]  /*6800*/  FMUL R10, R70.reuse, R14 ;  /* 0x0000000e460a7220 */ /* 0x040fe20000400000 */
[----:B------:R-:W-:Y:S01]  /*6810*/  F2FP.F16.E4M3.UNPACK_B R122, R152 ;  /* 0x00000098ff7a723e */ /* 0x000fe200020006ff */
[C---:B------:R-:W-:Y:S01]  /*6820*/  FMUL R15, R70.reuse, R15 ;  /* 0x0000000f460f7220 */ /* 0x040fe20000400000 */
[----:B------:R-:W-:Y:S01]  /*6830*/  HADD2.F32 R87, -RZ, R88.H0_H0 ;  /* 0x20000058ff577230 */ /* 0x000fe20000004100 */
[----:B------:R-:W-:Y:S01]  /*6840*/  F2FP.SATFINITE.E4M3.F32.PACK_AB_MERGE_C R174, R11, R6, RZ ;  /* 0x000000060bae723e */ /* 0x000fe200048070ff */
[C---:B------:R-:W-:Y:S01]  /*6850*/  FFMA R10, R73.reuse, R83, R10 ;  /* 0x00000053490a7223 */ /* 0x040fe2000000000a */
[C---:B------:R-:W-:Y:S01]  /*6860*/  FFMA R15, R73.reuse, R84, R15 ;  /* 0x00000054490f7223 */ /* 0x040fe2000000000f */
[C---:B------:R-:W-:Y:S01]  /*6870*/  FFMA R12, R73.reuse, R85, R12 ;  /* 0x00000055490c7223 */ /* 0x040fe2000000000c */
[----:B------:R-:W-:Y:S01]  /*6880*/  F2FP.F16.E4M3.UNPACK_B R124, R152.H1 ;  /* 0x00000098ff7c723e */ /* 0x000fe200030006ff */
[----:B------:R-:W-:Y:S01]  /*6890*/  FFMA R13, R73, R86, R13 ;  /* 0x00000056490d7223 */ /* 0x000fe2000000000d */
[----:B------:R-:W-:Y:S01]  /*68a0*/  F2FP.SATFINITE.E4M3.F32.PACK_AB_MERGE_C R173, R5, R4, R174 ;  /* 0x0000000405ad723e */ /* 0x000fe200048070ae */
[--C-:B------:R-:W-:Y:S01]  /*68b0*/  HADD2.F32 R121, -RZ, R122.reuse.H0_H0 ;  /* 0x2000007aff797230 */ /* 0x100fe20000004100 */
[----:B------:R-:W-:Y:S01]  /*68c0*/  F2FP.SATFINITE.E4M3.F32.PACK_AB_MERGE_C R174, R15, R10, RZ ;  /* 0x0000000a0fae723e */ /* 0x000fe200048070ff */
[----:B------:R-:W-:Y:S02]  /*68d0*/  HADD2.F32 R122, -RZ, R122.H1_H1 ;  /* 0x3000007aff7a7230 */ /* 0x000fe40000004100 */
[C---:B------:R-:W-:Y:S01]  /*68e0*/  FMUL R14, R70.reuse, R18 ;  /* 0x00000012460e7220 */ /* 0x040fe20000400000 */
[----:B------:R-:W-:Y:S01]  /*68f0*/  HADD2.F32 R88, -RZ, R88.H1_H1 ;  /* 0x30000058ff587230 */ /* 0x000fe20000004100 */
[----:B------:R-:W-:Y:S01]  /*6900*/  F2FP.SATFINITE.E4M3.F32.PACK_AB_MERGE_C R174, R9, R8, R174 ;  /* 0x0000000809ae723e */ /* 0x000fe200048070ae */
[C---:B------:R-:W-:Y:S01]  /*6910*/  FMUL R19, R70.reuse, R19 ;  /* 0x0000001346137220 */ /* 0x040fe20000400000 */
[--C-:B------:R-:W-:Y:S02]  /*6920*/  HADD2.F32 R91, -RZ, R92.reuse.H0_H0 ;  /* 0x2000005cff5b7230 */ /* 0x100fe40000004100 */
[C---:B------:R-:W-:Y:S01]  /*6930*/  FFMA R14, R73.reuse, R87, R14 ;  /* 0x00000057490e7223 */ /* 0x040fe2000000000e */
[----:B------:R-:W-:Y:S02]  /*6940*/  HADD2.F32 R92, -RZ, R92.H1_H1 ;  /* 0x3000005cff5c7230 */ /* 0x000fe40000004100 */
[C---:B------:R-:W-:Y:S01]  /*6950*/  FFMA R19, R73.reuse, R88, R19 ;  /* 0x0000005849137223 */ /* 0x040fe20000000013 */
[C---:B------:R-:W-:Y:S01]  /*6960*/  FFMA R16, R73.reuse, R89, R16 ;  /* 0x0000005949107223 */ /* 0x040fe20000000010 */
        /* <DEDUP_REMOVED lines=17> */
[----:B------:R1:W-:Y:S01]  /*6a80*/  STS.128 [R137+UR44+0x4200], R172 ;  /* 0x004200ac89007988 */ /* 0x0003e20008000c2c */
[----:B------:R-:W-:Y:S01]  /*6a90*/  F2FP.SATFINITE.E4M3.F32.PACK_AB_MERGE_C R180, R17, R16, R180 ;  /* 0x0000001011b4723e */ /* 0x000fe200048070b4 */
[C---:B------:R-:W-:Y:S01]  /*6aa0*/  FFMA R22, R73.reuse, R95, R22 ;  /* 0x0000005f49167223 */ /* 0x040fe20000000016 */
[C---:B------:R-:W-:Y:S01]  /*6ab0*/  FMUL R27, R70.reuse, R27 ;  /* 0x0000001b461b7220 */ /* 0x040fe20000400000 */
[--C-:B------:R-:W-:Y:S02]  /*6ac0*/  HADD2.F32 R99, -RZ, R100.reuse.H0_H0 ;  /* 0x20000064ff637230 */ /* 0x100fe40000004100 */
[C---:B------:R-:W-:Y:S01]  /*6ad0*/  FMUL R26, R70.reuse, R30 ;  /* 0x0000001e461a7220 */ /* 0x040fe20000400000 */
[----:B------:R-:W-:Y:S02]  /*6ae0*/  HADD2.F32 R100, -RZ, R100.H1_H1 ;  /* 0x30000064ff647230 */ /* 0x000fe40000004100 */
[C---:B------:R-:W-:Y:S01]  /*6af0*/  FFMA R27, R73.reuse, R96, R27 ;  /* 0x00000060491b7223 */ /* 0x040fe2000000001b */
[C---:B------:R-:W-:Y:S01]  /*6b00*/  FFMA R24, R73.reuse, R97, R24 ;  /* 0x0000006149187223 */ /* 0x040fe20000000018 */
[C---:B------:R-:W-:Y:S01]  /*6b10*/  FFMA R25, R73.reuse, R98, R25 ;  /* 0x0000006249197223 */ /* 0x040fe20000000019 */
[----:B------:R-:W-:Y:S01]  /*6b20*/  F2FP.F16.E4M3.UNPACK_B R130, R154 ;  /* 0x0000009aff82723e */ /* 0x000fe200020006ff */
[----:B------:R-:W-:Y:S01]  /*6b30*/  FFMA R26, R73, R99, R26 ;  /* 0x00000063491a7223 */ /* 0x000fe2000000001a */
[----:B------:R-:W-:Y:S01]  /*6b40*/  F2FP.SATFINITE.E4M3.F32.PACK_AB_MERGE_C R181, R27, R22, RZ ;  /* 0x000000161bb5723e */ /* 0x000fe200048070ff */
[C---:B------:R-:W-:Y:S01]  /*6b50*/  FMUL R31, R70.reuse, R31 ;  /* 0x0000001f461f7220 */ /* 0x040fe20000400000 */
[--C-:B------:R-:W-:Y:S02]  /*6b60*/  HADD2.F32 R103, -RZ, R104.reuse.H0_H0 ;  /* 0x20000068ff677230 */ /* 0x100fe40000004100 */
[C---:B------:R-:W-:Y:S01]  /*6b70*/  FMUL R30, R70.reuse, R34 ;  /* 0x00000022461e7220 */ /* 0x040fe20000400000 */
[----:B------:R-:W-:Y:S01]  /*6b80*/  HADD2.F32 R104, -RZ, R104.H1_H1 ;  /* 0x30000068ff687230 */ /* 0x000fe20000004100 */
[----:B------:R-:W-:Y:S01]  /*6b90*/  F2FP.SATFINITE.E4M3.F32.PACK_AB_MERGE_C R181, R21, R20, R181 ;  /* 0x0000001415b5723e */ /* 0x000fe200048070b5 */
[C---:B------:R-:W-:Y:S01]  /*6ba0*/  FFMA R31, R73.reuse, R100, R31 ;  /* 0x00000064491f7223 */ /* 0x040fe2000000001f */
[C---:B------:R-:W-:Y:S01]  /*6bb0*/  FFMA R28, R73.reuse, R101, R28 ;  /* 0x00000065491c7223 */ /* 0x040fe2000000001c */
[C---:B------:R-:W-:Y:S01]  /*6bc0*/  FFMA R29, R73.reuse, R102, R29 ;  /* 0x00000066491d7223 */ /* 0x040fe2000000001d */
[----:B------:R-:W-:Y:S01]  /*6bd0*/  F2FP.F16.E4M3.UNPACK_B R132, R154.H1 ;  /* 0x0000009aff84723e */ /* 0x000fe200030006ff */
[----:B------:R-:W-:Y:S01]  /*6be0*/  FFMA R30, R73, R103, R30 ;  /* 0x00000067491e7223 */ /* 0x000fe2000000001e */
[----:B------:R-:W-:Y:S01]  /*6bf0*/  F2FP.SATFINITE.E4M3.F32.PACK_AB_MERGE_C R182, R31, R26, RZ ;  /* 0x0000001a1fb6723e */ /* 0x000fe200048070ff */
[----:B------:R-:W-:Y:S02]  /*6c00*/  HADD2.F32 R129, -RZ, R130.H0_H0 ;  /* 0x20000082ff817230 */ /* 0x000fe40000004100 */
[C---:B------:R-:W-:Y:S01]  /*6c10*/  FMUL R35, R70.reuse, R35 ;  /* 0x0000002346237220 */ /* 0x040fe20000400000 */
[----:B------:R-:W-:Y:S01]  /*6c20*/  HADD2.F32 R107, -RZ, R108.H0_H0 ;  /* 0x2000006cff6b7230 */ /* 0x000fe20000004100 */
[----:B------:R-:W-:Y:S01]  /*6c30*/  F2FP.SATFINITE.E4M3.F32.PACK_AB_MERGE_C R182, R25, R24, R182 ;  /* 0x0000001819b6723e */ /* 0x000fe200048070b6 */
[----:B------:R-:W-:Y:S02]  /*6c40*/  HADD2.F32 R130, -RZ, R130.H1_H1 ;  /* 0x30000082ff827230 */ /* 0x000fe40000004100 */
[C---:B------:R-:W-:Y:S01]  /*6c50*/  FFMA R35, R73.reuse, R104, R35 ;  /* 0x0000006849237223 */ /* 0x040fe20000000023 */
[C---:B------:R-:W-:Y:S01]  /*6c60*/  FFMA R32, R73.reuse, R105, R32 ;  /* 0x0000006949207223 */ /* 0x040fe20000000020 */
[----:B------:R-:W-:Y:S01]  /*6c70*/  FFMA R33, R73, R106, R33 ;  /* 0x0000006a49217223 */ /* 0x000fe20000000021 */
[----:B------:R-:W-:Y:S02]  /*6c80*/  HADD2.F32 R108, -RZ, R108.H1_H1 ;  /* 0x3000006cff6c7230 */ /* 0x000fe40000004100 */
        /* <DEDUP_REMOVED lines=16> */
[----:B------:R1:W-:Y:S01]  /*6d90*/  STS.128 [R179+0x4010], R180 ;  /* 0x004010b4b3007388 */ /* 0x0003e20000000c00 */
[----:B------:R-:W-:Y:S01]  /*6da0*/  F2FP.SATFINITE.E4M3.F32.PACK_AB_MERGE_C R188, R33, R32, R188 ;  /* 0x0000002021bc723e */ /* 0x000fe200048070bc */
[C---:B------:R-:W-:Y:S01]  /*6db0*/  FFMA R38, R73.reuse, R111, R38 ;  /* 0x0000006f49267223 */ /* 0x040fe20000000026 */
[C---:B------:R-:W-:Y:S01]  /*6dc0*/  FMUL R43, R70.reuse, R43 ;  /* 0x0000002b462b7220 */ /* 0x040fe20000400000 */
[--C-:B------:R-:W-:Y:S02]  /*6dd0*/  HADD2.F32 R115, -RZ, R116.reuse.H0_H0 ;  /* 0x20000074ff737230 */ /* 0x100fe40000004100 */
[----:B------:R-:W-:Y:S01]  /*6de0*/  FMUL R42, R70, R46 ;  /* 0x0000002e462a7220 */ /* 0x000fe20000400000 */
[----:B------:R-:W-:Y:S02]  /*6df0*/  HADD2.F32 R116, -RZ, R116.H1_H1 ;  /* 0x30000074ff747230 */ /* 0x000fe40000004100 */
[C---:B------:R-:W-:Y:S01]  /*6e00*/  FFMA R43, R73.reuse, R112, R43 ;  /* 0x00000070492b7223 */ /* 0x040fe2000000002b */
[C---:B------:R-:W-:Y:S01]  /*6e10*/  FFMA R40, R73.reuse, R113, R40 ;  /* 0x0000007149287223 */ /* 0x040fe20000000028 */
[C---:B------:R-:W-:Y:S01]  /*6e20*/  FFMA R41, R73.reuse, R114, R41 ;  /* 0x0000007249297223 */ /* 0x040fe20000000029 */
[----:B------:R-:W-:Y:S01]  /*6e30*/  ISETP.NE.AND P0, PT, R178, RZ, PT ;  /* 0x000000ffb200720c */ /* 0x000fe20003f05270 */
        /* <DEDUP_REMOVED lines=10> */
[C---:B------:R-:W-:Y:S01]  /*6ee0*/  FMUL R51, R70.reuse, R51 ;  /* 0x0000003346337220 */ /* 0x040fe20000400000 */
[--C-:B------:R-:W-:Y:S02]  /*6ef0*/  HADD2.F32 R123, -RZ, R124.reuse.H0_H0 ;  /* 0x2000007cff7b7230 */ /* 0x100fe40000004100 */
[C---:B------:R-:W-:Y:S01]  /*6f00*/  FFMA R46, R73.reuse, R119, R46 ;  /* 0x00000077492e7223 */ /* 0x040fe2000000002e */
[----:B------:R-:W-:Y:S02]  /*6f10*/  HADD2.F32 R124, -RZ, R124.H1_H1 ;  /* 0x3000007cff7c7230 */ /* 0x000fe40000004100 */
[C---:B------:R-:W-:Y:S01]  /*6f20*/  FMUL R50, R70.reuse, R54 ;  /* 0x0000003646327220 */ /* 0x040fe20000400000 */
[C---:B------:R-:W-:Y:S01]  /*6f30*/  FFMA R51, R73.reuse, R120, R51 ;  /* 0x0000007849337223 */ /* 0x040fe20000000033 */
[C---:B------:R-:W-:Y:S01]  /*6f40*/  FMUL R55, R70.reuse, R55 ;  /* 0x0000003746377220 */ /* 0x040fe20000400000 */
[C---:B------:R-:W-:Y:S01]  /*6f50*/  FFMA R48, R73.reuse, R121, R48 ;  /* 0x0000007949307223 */ /* 0x040fe20000000030 */
[C---:B------:R-:W-:Y:S01]  /*6f60*/  FFMA R49, R73.reuse, R122, R49 ;  /* 0x0000007a49317223 */ /* 0x040fe20000000031 */
        /* <DEDUP_REMOVED lines=20> */
[----:B------:R-:W-:Y:S01]  /*70b0*/  FFMA R63, R73, R132, R63 ;  /* 0x00000084493f7223 */ /* 0x000fe2000000003f */
[----:B------:R-:W-:Y:S01]  /*70c0*/  FMUL R67, R70, R67 ;  /* 0x0000004346437220 */ /* 0x000fe20000400000 */
[----:B------:R-:W-:Y:S01]  /*70d0*/  F2FP.SATFINITE.E4M3.F32.PACK_AB_MERGE_C R190, R47, R42, RZ ;  /* 0x0000002a2fbe723e */ /* 0x000fe200048070ff */
[----:B------:R-:W-:Y:S01]  /*70e0*/  FFMA R60, R73, R133, R60 ;  /* 0x00000085493c7223 */ /* 0x000fe2000000003c */
[----:B------:R-:W-:Y:S01]  /*70f0*/  F2FP.SATFINITE.E4M3.F32.PACK_AB_MERGE_C R191, R51, R46, RZ ;  /* 0x0000002e33bf723e */ /* 0x000fe200048070ff */
[C---:B------:R-:W-:Y:S01]  /*7100*/  FFMA R61, R73.reuse, R134, R61 ;  /* 0x00000086493d7223 */ /* 0x040fe2000000003d */
[C---:B------:R-:W-:Y:S01]  /*7110*/  FFMA R62, R73.reuse, R135, R62 ;  /* 0x00000087493e7223 */ /* 0x040fe2000000003e */
[----:B------:R-:W-:Y:S01]  /*7120*/  FFMA R67, R73, R136, R67 ;  /* 0x0000008849437223 */ /* 0x000fe20000000043 */
[----:B------:R-:W-:Y:S02]  /*7130*/  F2FP.SATFINITE.E4M3.F32.PACK_AB_MERGE_C R190, R41, R40, R190 ;  /* 0x0000002829be723e */ /* 0x000fe400048070be */
[----:B------:R-:W-:Y:S02]  /*7140*/  F2FP.SATFINITE.E4M3.F32.PACK_AB_MERGE_C R191, R45, R44, R191 ;  /* 0x0000002c2dbf723e */ /* 0x000fe400048070bf */
[----:B------:R-:W-:Y:S02]  /*7150*/  F2FP.SATFINITE.E4M3.F32.PACK_AB_MERGE_C R196, R55, R50, RZ ;  /* 0x0000003237c4723e */ /* 0x000fe400048070ff */
[----:B------:R-:W-:Y:S01]  /*7160*/  F2FP.SATFINITE.E4M3.F32.PACK_AB_MERGE_C R197, R59, R54, RZ ;  /* 0x000000363bc5723e */ /* 0x000fe200048070ff */
[----:B------:R1:W-:Y:S01]  /*7170*/  STS.128 [R185+0x4020], R188 ;  /* 0x004020bcb9007388 */ /* 0x0003e20000000c00 */
[----:B------:R-:W-:Y:S02]  /*7180*/  F2FP.SATFINITE.E4M3.F32.PACK_AB_MERGE_C R198, R63, R58, RZ ;  /* 0x0000003a3fc6723e */ /* 0x000fe400048070ff */
[----:B------:R-:W-:Y:S02]  /*7190*/  F2FP.SATFINITE.E4M3.F32.PACK_AB_MERGE_C R199, R67, R62, RZ ;  /* 0x0000003e43c7723e */ /* 0x000fe400048070ff */
[----:B------:R-:W-:Y:S02]  /*71a0*/  F2FP.SATFINITE.E4M3.F32.PACK_AB_MERGE_C R196, R49, R48, R196 ;  /* 0x0000003031c4723e */ /* 0x000fe400048070c4 */
[----:B------:R-:W-:Y:S02]  /*71b0*/  F2FP.SATFINITE.E4M3.F32.PACK_AB_MERGE_C R197, R53, R52, R197 ;  /* 0x0000003435c5723e */ /* 0x000fe400048070c5 */
[----:B------:R-:W-:Y:S02]  /*71c0*/  F2FP.SATFINITE.E4M3.F32.PACK_AB_MERGE_C R198, R57, R56, R198 ;  /* 0x0000003839c6723e */ /* 0x000fe400048070c6 */
[----:B------:R-:W-:Y:S02]  /*71d0*/  F2FP.SATFINITE.E4M3.F32.PACK_AB_MERGE_C R199, R61, R60, R199 ;  /* 0x0000003c3dc7723e */ /* 0x000fe400048070c7 */
[----:B------:R-:W-:Y:S02]  /*71e0*/  LEA R193, R166, UR44, 0x3 ;  /* 0x0000002ca6c17c11 */ /* 0x000fe4000f8e18ff */
[----:B------:R-:W-:Y:S01]  /*71f0*/  @P6 SHF.L.U32 R204, R165, 0x1f, RZ ;  /* 0x0000001fa5cc6819 */ /* 0x000fe200000006ff */
[----:B------:R1:W-:Y:S01]  /*7200*/  STS.128 [R184+0x4010], R196 ;  /* 0x004010c4b8007388 */ /* 0x0003e20000000c00 */
[----:B------:R-:W-:Y:S01]  /*7210*/  @!PT LDS RZ, [RZ] ;  /* 0x00000000fffff984 */ /* 0x000fe20000000800 */
[----:B------:R-:W-:Y:S01]  /*7220*/  @!PT LDS RZ, [RZ] ;  /* 0x00000000fffff984 */ /* 0x000fe20000000800 */
[----:B------:R-:W-:Y:S01]  /*7230*/  @!PT LDS RZ, [RZ] ;  /* 0x00000000fffff984 */ /* 0x000fe20000000800 */
[----:B------:R-:W-:Y:S01]  /*7240*/  @!PT LDS RZ, [RZ] ;  /* 0x00000000fffff984 */ /* 0x000fe20000000800 */
[----:B------:R2:W-:Y:S07]  /*7250*/  MEMBAR.ALL.CTA ;  /* 0x0000000000007992 */ /* 0x0005ee0000008000 */
[----:B--2---:R-:W2:Y:S02]  /*7260*/  FENCE.VIEW.ASYNC.S ;  /* 0x00000000000073c6 */ /* 0x004ea40000000000 */
[----:B--2---:R-:W-:Y:S06]  /*7270*/  BAR.SYNC.DEFER_BLOCKING 0x1, 0x80 ;  /* 0x0042000000007b1d */ /* 0x004fec0000010000 */
[----:B------:R-:W-:Y:S05]  /*7280*/  @P0 BRA `(.L_x_105) ;  /* 0x0000000000280947 */ /* 0x000fea0003800000 */
[----:B------:R-:W2:Y:S01]  /*7290*/  LDCU.64 UR6, c[0x0][0x348] ;  /* 0x00006900ff0677ac */ /* 0x000ea20008000a00 */
[----:B------:R-:W-:Y:S01]  /*72a0*/  UIADD3 UR4, UPT, UPT, UR44, 0x4200, URZ ;  /* 0x000042002c047890 */ /* 0x000fe2000fffe0ff */
[----:B------:R-:W-:Y:S05]  /*72b0*/  UMOV UR51, UR36 ;  /* 0x0000002400337c82 */ /* 0x000fea0008000000 */
[----:B------:R-:W-:Y:S04]  /*72c0*/  MOV R177, UR4 ;  /* 0x0000000400b17c02 */ /* 0x000fe80008000f00 */
[----:B------:R-:W-:Y:S01]  /*72d0*/  R2UR UR48, R177 ;  /* 0x00000000b13072ca */ /* 0x000fe200000e0000 */
[----:B--2---:R-:W-:Y:S04]  /*72e0*/  UIADD3 UR4, UP0, UPT, UR6, 0x680, URZ ;  /* 0x0000068006047890 */ /* 0x004fe8000ff1e0ff */
[----:B------:R-:W-:Y:S09]  /*72f0*/  UIADD3.X UR5, UPT, UPT, URZ, UR7, URZ, UP0, !UPT ;  /* 0x00000007ff057290 */ /* 0x000ff200087fe4ff */
[----:B------:R2:W-:Y:S01]  /*7300*/  UTMASTG.3D [UR48], [UR4] ;  /* 0x00000030040073b5 */ /* 0x0005e20008010000 */
[----:B------:R0:W-:Y:S01]  /*7310*/  UTMACMDFLUSH ;  /* 0x00000000000079b7 */ /* 0x0001e20000000000 */
[----:B--2---:R-:W-:Y:S04]  /*7320*/  DEPBAR.LE SB0, 0x1 ;  /* 0x000080400000791a */ /* 0x004fe80000000000 */
.L_x_105:
[----:B------:R-:W-:Y:S05]  /*7330*/  BSYNC.RECONVERGENT B0 ;  /* 0x0000000000007941 */ /* 0x000fea0003800200 */
.L_x_104:
[----:B------:R-:W-:Y:S06]  /*7340*/  BAR.SYNC.DEFER_BLOCKING 0x1, 0x80 ;  /* 0x0042000000007b1d */ /* 0x000fec0000010000 */
[----:B------:R-:W2:Y:S01]  /*7350*/  @P6 SYNCS.PHASECHK.TRANS64.TRYWAIT P0, [R193+URZ+0x60], R204 ;  /* 0x000060ccc10065a7 */ /* 0x000ea200080011ff */
[----:B------:R-:W-:Y:S01]  /*7360*/  BSSY B1, `(.L_x_106) ;  /* 0x0000023000017945 */ /* 0x000fe20003800000 */
[----:B--2---:R-:W-:Y:S03]  /*7370*/  @P6 SEL R187, RZ, 0x1, !P0 ;  /* 0x00000001ffbb6807 */ /* 0x004fe60004000000 */
[----:B------:R-:W-:Y:S05]  /*7380*/  @!P6 BRA `(.L_x_107) ;  /* 0x000000000080e947 */ /* 0x000fea0003800000 */
[----:B------:R-:W-:Y:S01]  /*7390*/  ISETP.NE.AND P1, PT, R192, RZ, PT ;  /* 0x000000ffc000720c */ /* 0x000fe20003f25270 */
[----:B------:R-:W-:Y:S01]  /*73a0*/  BSSY B0, `(.L_x_108) ;  /* 0x000000a000007945 */ /* 0x000fe20003800000 */
[----:B------:R-:W-:Y:S11]  /*73b0*/  ISETP.NE.AND P0, PT, R187, RZ, PT ;  /* 0x000000ffbb00720c */ /* 0x000ff60003f05270 */
[----:B------:R-:W-:Y:S04]  /*73c0*/  @P1 IMAD R3, R166, 0x2000, R171 ;  /* 0x00002000a6031824 */ /* 0x000fe800078e02ab */
[C---:B------:R-:W-:Y:S01]  /*73d0*/  @P1 IMAD.IADD R5, R3.reuse, 0x1, R194 ;  /* 0x0000000103051824 */ /* 0x040fe200078e02c2 */
[----:B------:R-:W-:Y:S03]  /*73e0*/  @P1 IADD3 R202, PT, PT, R3, R202, RZ ;  /* 0x000000ca03ca1210 */ /* 0x000fe60007ffe0ff */
[----:B------:R-:W-:Y:S01]  /*73f0*/  @P1 IMAD.IADD R200, R200, 0x1, R5 ;  /* 0x00000001c8c81824 */ /* 0x000fe200078e0205 */
[----:B------:R-:W-:Y:S06]  /*7400*/  @P0 BRA `(.L_x_109) ;  /* 0x00000000000c0947 */ /* 0x000fec0003800000 */
[----:B------:R-:W-:Y:S04]  /*7410*/  SHF.L.U32 R0, R165, 0x1f, RZ ;  /* 0x0000001fa5007819 */ /* 0x000fe800000006ff */
[----:B------:R-:W2:Y:S02]  /*7420*/  SYNCS.PHASECHK.TRANS64.TRYWAIT P0, [R193+URZ+0x60], R0 ;  /* 0x00006000c10075a7 */ /* 0x000ea400080011ff */
[----:B--2---:R-:W-:Y:S05]  /*7430*/  @!P0 BRA `(.L_x_110) ;  /* 0x0000001c00f08947 */ /* 0x004fea0003800000 */
.L_x_109:
[----:B------:R-:W-:Y:S05]  /*7440*/  BSYNC B0 ;  /* 0x0000000000007941 */ /* 0x000fea0003800000 */
.L_x_108:
[----:B------:R-:W-:Y:S01]  /*7450*/  ISETP.NE.AND P0, PT, R192, RZ, PT ;  /* 0x000000ffc000720c */ /* 0x000fe20003f05270 */
[----:B--2---:R-:W-:Y:S02]  /*7460*/  VIADD R193, R193, 0x70 ;  /* 0x00000070c1c17836 */ /* 0x004fe40000000000 */
[----:B------:R-:W-:Y:S02]  /*7470*/  IMAD.U32 R0, RZ, RZ, UR45 ;  /* 0x0000002dff007e24 */ /* 0x000fe4000f8e00ff */
[----:B------:R-:W-:Y:S03]  /*7480*/  VIADD R166, R166, 0x1 ;  /* 0x00000001a6a67836 */ /* 0x000fe60000000000 */
[----:B------:R-:W-:Y:S05]  /*7490*/  PRMT R0, R0, 0x654, R193 ;  /* 0x0000065400007816 */ /* 0x000fea00000000c1 */
[----:B------:R2:W3:Y:S04]  /*74a0*/  @P0 LDS.128 R140, [R3] ;  /* 0x00000000038c0984 */ /* 0x0004e80000000c00 */
[----:B------:R2:W4:Y:S04]  /*74b0*/  @P0 LDS.128 R144, [R5+0x10] ;  /* 0x0000100005900984 */ /* 0x0005280000000c00 */
        /* <DEDUP_REMOVED lines=12> */
[----:B--234-:R-:W-:Y:S02]  /*7580*/  LOP3.LUT R165, R165, R0, RZ, 0x3c, !PT ;  /* 0x00000000a5a57212 */ /* 0x01cfe400078e3cff */
.L_x_107:
[----:B------:R-:W-:Y:S05]  /*7590*/  BSYNC B1 ;  /* 0x0000000000017941 */ /* 0x000fea0003800000 */
.L_x_106:
[----:B------:R-:W-:Y:S05]  /*75a0*/  VIADD R0, R71, 0x40 ;  /* 0x0000004047007836 */ /* 0x000fea0000000000 */
[----:B------:R-:W-:Y:S04]  /*75b0*/  SHF.R.U32.HI R0, RZ, 0x15, R0 ;  /* 0x00000015ff007819 */ /* 0x000fe80000011600 */
[----:B------:R-:W-:Y:S11]  /*75c0*/  LOP3.LUT P0, RZ, R0, 0x3, R159, 0x48, !PT ;  /* 0x0000000300ff7812 */ /* 0x000ff6000780489f */
[----:B------:R-:W-:Y:S02]  /*75d0*/  @!UPT UIADD3 URZ, UPT, UPT, URZ, URZ, URZ ;  /* 0x000000fffffff290 */ /* 0x000fe4000fffe0ff */
        /* <DEDUP_REMOVED lines=8> */
[----:B------:R-:W5:Y:S01]  /*7660*/  LDCU.64 UR4, c[0x4][0x10] ;  /* 0x01000200ff0477ac */ /* 0x000f620008000a00 */
[----:B--2---:R-:W-:Y:S01]  /*7670*/  MOV R5, UR9 ;  /* 0x0000000900057c02 */ /* 0x004fe20008000f00 */
[----:B------:R-:W-:Y:S01]  /*7680*/  IMAD.U32 R4, RZ, RZ, UR8 ;  /* 0x00000008ff047e24 */ /* 0x000fe2000f8e00ff */
[----:B---3--:R-:W-:Y:S01]  /*7690*/  MOV R7, UR7 ;  /* 0x0000000700077c02 */ /* 0x008fe20008000f00 */
[----:B------:R-:W-:Y:S01]  /*76a0*/  IMAD.U32 R6, RZ, RZ, UR6 ;  /* 0x00000006ff067e24 */ /* 0x000fe2000f8e00ff */
[----:B-----5:R-:W-:Y:S01]  /*76b0*/  MOV R11, UR5 ;  /* 0x00000005000b7c02 */ /* 0x020fe20008000f00 */
[----:B------:R-:W-:Y:S02]  /*76c0*/  IMAD.U32 R10, RZ, RZ, UR4 ;  /* 0x00000004ff0a7e24 */ /* 0x000fe4000f8e00ff */
[----:B------:R-:W-:Y:S07]  /*76d0*/  LEPC R20, `(.L_x_111) ;  /* 0x000000001014794e */ /* 0x000fee0000000000 */
[----:B-1--4-:R-:W-:Y:S05]  /*76e0*/  CALL.ABS.NOINC R2 ;  /* 0x0000000002007343 */ /* 0x012fea0003c00000 */
.L_x_111:
[----:B------:R-:W-:Y:S01]  /*76f0*/  ISETP.NE.AND P0, PT, R178, RZ, PT ;  /* 0x000000ffb200720c */ /* 0x000fe20003f05270 */
[----:B------:R-:W-:Y:S05]  /*7700*/  WARPSYNC.ALL ;  /* 0x0000000000007948 */ /* 0x000fea0003800000 */
[----:B------:R-:W-:Y:S01]  /*7710*/  R2UR UR4, R71 ;  /* 0x00000000470472ca */ /* 0x000fe200000e0000 */
[----:B------:R-:W-:Y:S01]  /*7720*/  BSSY.RECONVERGENT B0, `(.L_x_112) ;  /* 0x000011e000007945 */ /* 0x000fe20003800200 */
[----:B------:R-:W-:Y:S02]  /*7730*/  F2FP.F16.E4M3.UNPACK_B R11, R141 ;  /* 0x0000008dff0b723e */ /* 0x000fe400020006ff */
[----:B------:R-:W-:Y:S02]  /*7740*/  F2FP.F16.E4M3.UNPACK_B R10, R142 ;  /* 0x0000008eff0a723e */ /* 0x000fe400020006ff */
[----:B------:R-:W-:Y:S01]  /*7750*/  F2FP.F16.E4M3.UNPACK_B R9, R143 ;  /* 0x0000008fff09723e */ /* 0x000fe200020006ff */
[--C-:B------:R-:W-:Y:S01]  /*7760*/  HADD2.F32 R74, -RZ, R11.reuse.H0_H0 ;  /* 0x2000000bff4a7230 */ /* 0x100fe20000004100 */
[----:B------:R-:W-:Y:S01]  /*7770*/  F2FP.F16.E4M3.UNPACK_B R8, R144 ;  /* 0x00000090ff08723e */ /* 0x000fe200020006ff */
[----:B------:R-:W-:Y:S01]  /*7780*/  HADD2.F32 R76, -RZ, R11.H1_H1 ;  /* 0x3000000bff4c7230 */ /* 0x000fe20000004100 */
[----:B------:R-:W-:Y:S01]  /*7790*/  F2FP.F16.E4M3.UNPACK_B R7, R145 ;  /* 0x00000091ff07723e */ /* 0x000fe200020006ff */
[--C-:B------:R-:W-:Y:S01]  /*77a0*/  HADD2.F32 R77, -RZ, R10.reuse.H0_H0 ;  /* 0x2000000aff4d7230 */ /* 0x100fe20000004100 */
[----:B------:R-:W-:Y:S01]  /*77b0*/  F2FP.F16.E4M3.UNPACK_B R6, R146 ;  /* 0x00000092ff06723e */ /* 0x000fe200020006ff */
[----:B------:R-:W-:Y:S01]  /*77c0*/  HADD2.F32 R80, -RZ, R10.H1_H1 ;  /* 0x3000000aff507230 */ /* 0x000fe20000004100 */
[----:B------:R-:W-:Y:S01]  /*77d0*/  F2FP.F16.E4M3.UNPACK_B R5, R147 ;  /* 0x00000093ff05723e */ /* 0x000fe200020006ff */
[--C-:B------:R-:W-:Y:S01]  /*77e0*/  HADD2.F32 R81, -RZ, R9.reuse.H0_H0 ;  /* 0x20000009ff517230 */ /* 0x100fe20000004100 */
[----:B-1----:R-:W-:Y:S01]  /*77f0*/  F2FP.F16.E4M3.UNPACK_B R4, R148 ;  /* 0x00000094ff04723e */ /* 0x002fe200020006ff */
[----:B------:R-:W-:Y:S01]  /*7800*/  HADD2.F32 R84, -RZ, R9.H1_H1 ;  /* 0x30000009ff547230 */ /* 0x000fe20000004100 */
[-C--:B------:R-:W-:Y:S01]  /*7810*/  F2FP.F16.E4M3.UNPACK_B R2, R140.reuse ;  /* 0x0000008cff02723e */ /* 0x080fe200020006ff */
[--C-:B------:R-:W-:Y:S01]  /*7820*/  HADD2.F32 R85, -RZ, R8.reuse.H0_H0 ;  /* 0x20000008ff557230 */ /* 0x100fe20000004100 */
[----:B------:R-:W-:Y:S01]  /*7830*/  F2FP.F16.E4M3.UNPACK_B R140, R140.H1 ;  /* 0x0000008cff8c723e */ /* 0x000fe200030006ff */
[----:B------:R-:W-:Y:S01]  /*7840*/  HADD2.F32 R87, -RZ, R8.H1_H1 ;  /* 0x30000008ff577230 */ /* 0x000fe20000004100 */
[----:B------:R-:W-:Y:S01]  /*7850*/  F2FP.F16.E4M3.UNPACK_B R141, R141.H1 ;  /* 0x0000008dff8d723e */ /* 0x000fe200030006ff */
[--C-:B------:R-:W-:Y:S01]  /*7860*/  HADD2.F32 R90, -RZ, R7.reuse.H0_H0 ;  /* 0x20000007ff5a7230 */ /* 0x100fe20000004100 */
[----:B------:R-:W-:Y:S01]  /*7870*/  F2FP.F16.E4M3.UNPACK_B R142, R142.H1 ;  /* 0x0000008eff8e723e */ /* 0x000fe200030006ff */
[----:B------:R-:W-:Y:S01]  /*7880*/  HADD2.F32 R91, -RZ, R7.H1_H1 ;  /* 0x30000007ff5b7230 */ /* 0x000fe20000004100 */
[----:B------:R-:W-:Y:S01]  /*7890*/  F2FP.F16.E4M3.UNPACK_B R143, R143.H1 ;  /* 0x0000008fff8f723e */ /* 0x000fe200030006ff */
[--C-:B------:R-:W-:Y:S01]  /*78a0*/  HADD2.F32 R94, -RZ, R6.reuse.H0_H0 ;  /* 0x20000006ff5e7230 */ /* 0x100fe20000004100 */
[----:B------:R-:W-:Y:S01]  /*78b0*/  R2UR UR5, R186 ;  /* 0x00000000ba0572ca */ /* 0x000fe200000e0000 */
[----:B------:R-:W-:Y:S01]  /*78c0*/  HADD2.F32 R95, -RZ, R6.H1_H1 ;  /* 0x30000006ff5f7230 */ /* 0x000fe20000004100 */
        /* <DEDUP_REMOVED lines=9> */
[----:B------:R-:W1:Y:S01]  /*7960*/  LDTM.x64 R4, tmem[UR4+0x40] ;  /* 0x00004004000479ee */ /* 0x000e620008340000 */
[--C-:B------:R-:W-:Y:S01]  /*7970*/  HADD2.F32 R0, -RZ, R2.reuse.H0_H0 ;  /* 0x20000002ff007230 */ /* 0x100fe20000004100 */
[----:B------:R-:W-:Y:S01]  /*7980*/  NOP ;  /* 0x0000000000007918 */ /* 0x000fe20000000000 */
[----:B------:R-:W-:Y:S01]  /*7990*/  UIADD3 UR4, UPT, UPT, UR5, 0xd0, URZ ;  /* 0x000000d005047890 */ /* 0x000fe2000fffe0ff */
[----:B------:R-:W-:Y:S01]  /*79a0*/  HADD2.F32 R2, -RZ, R2.H1_H1 ;  /* 0x30000002ff027230 */ /* 0x000fe20000004100 */
[----:B------:R-:W-:Y:S01]  /*79b0*/  F2FP.F16.E4M3.UNPACK_B R127, R154 ;  /* 0x0000009aff7f723e */ /* 0x000fe200020006ff */
[----:B------:R-:W-:Y:S01]  /*79c0*/  HADD2.F32 R78, -RZ, R141.H1_H1 ;  /* 0x3000008dff4e7230 */ /* 0x000fe20000004100 */
[----:B------:R-:W-:Y:S01]  /*79d0*/  UPRMT UR4, UR45, 0x654, UR4 ;  /* 0x000006542d047896 */ /* 0x000fe20008000004 */
[--C-:B------:R-:W-:Y:S01]  /*79e0*/  HADD2.F32 R106, -RZ, R107.reuse.H0_H0 ;  /* 0x2000006bff6a7230 */ /* 0x100fe20000004100 */
[----:B------:R-:W-:Y:S01]  /*79f0*/  F2FP.F16.E4M3.UNPACK_B R130, R155 ;  /* 0x0000009bff82723e */ /* 0x000fe200020006ff */
[----:B------:R-:W-:Y:S01]  /*7a00*/  HADD2.F32 R107, -RZ, R107.H1_H1 ;  /* 0x3000006bff6b7230 */ /* 0x000fe20000004100 */
[----:B------:R-:W-:Y:S01]  /*7a10*/  F2FP.F16.E4M3.UNPACK_B R144, R144.H1 ;  /* 0x00000090ff90723e */ /* 0x000fe200030006ff */
[--C-:B------:R-:W-:Y:S01]  /*7a20*/  HADD2.F32 R110, -RZ, R111.reuse.H0_H0 ;  /* 0x2000006fff6e7230 */ /* 0x100fe20000004100 */
[----:B------:R-:W-:Y:S01]  /*7a30*/  F2FP.F16.E4M3.UNPACK_B R145, R145.H1 ;  /* 0x00000091ff91723e */ /* 0x000fe200030006ff */
[----:B------:R-:W-:Y:S01]  /*7a40*/  HADD2.F32 R111, -RZ, R111.H1_H1 ;  /* 0x3000006fff6f7230 */ /* 0x000fe20000004100 */
[----:B------:R-:W-:Y:S01]  /*7a50*/  F2FP.F16.E4M3.UNPACK_B R146, R146.H1 ;  /* 0x00000092ff92723e */ /* 0x000fe200030006ff */
[----:B-1----:R-:W-:Y:S01]  /*7a60*/  SYNCS.ARRIVE.TRANS64.RED.A1T0 RZ, [UR4], RZ ;  /* 0x000000ffffff79a7 */ /* 0x002fe20008100404 */
[--C-:B------:R-:W-:Y:S01]  /*7a70*/  HADD2.F32 R114, -RZ, R115.reuse.H0_H0 ;  /* 0x20000073ff727230 */ /* 0x100fe20000004100 */
[----:B------:R-:W-:Y:S01]  /*7a80*/  F2FP.F16.E4M3.UNPACK_B R147, R147.H1 ;  /* 0x00000093ff93723e */ /* 0x000fe200030006ff */
[----:B------:R-:W-:Y:S01]  /*7a90*/  HADD2.F32 R115, -RZ, R115.H1_H1 ;  /* 0x30000073ff737230 */ /* 0x000fe20000004100 */
[----:B------:R-:W-:Y:S01]  /*7aa0*/  F2FP.F16.E4M3.UNPACK_B R148, R148.H1 ;  /* 0x00000094ff94723e */ /* 0x000fe200030006ff */
[--C-:B------:R-:W-:Y:S01]  /*7ab0*/  HADD2.F32 R118, -RZ, R119.reuse.H0_H0 ;  /* 0x20000077ff767230 */ /* 0x100fe20000004100 */
[----:B------:R-:W-:Y:S01]  /*7ac0*/  F2FP.F16.E4M3.UNPACK_B R149, R149.H1 ;  /* 0x00000095ff95723e */ /* 0x000fe200030006ff */
[----:B------:R-:W-:Y:S02]  /*7ad0*/  HADD2.F32 R119, -RZ, R119.H1_H1 ;  /* 0x30000077ff777230 */ /* 0x000fe40000004100 */
[C---:B------:R-:W-:Y:S01]  /*7ae0*/  FMUL R4, R70.reuse, R4 ;  /* 0x0000000446047220 */ /* 0x040fe20000400000 */
[C---:B------:R-:W-:Y:S01]  /*7af0*/  FMUL R5, R70.reuse, R5 ;  /* 0x0000000546057220 */ /* 0x040fe20000400000 */
[--C-:B------:R-:W-:Y:S02]  /*7b00*/  HADD2.F32 R3, -RZ, R140.reuse.H0_H0 ;  /* 0x2000008cff037230 */ /* 0x100fe40000004100 */
        /* <DEDUP_REMOVED lines=9> */
[C---:B------:R-:W-:Y:S01]  /*7ba0*/  FMUL R2, R70.reuse, R21 ;  /* 0x0000001546027220 */ /* 0x040fe20000400000 */
[C---:B------:R-:W-:Y:S01]  /*7bb0*/  FMUL R21, R70.reuse, R28 ;  /* 0x0000001c46157220 */ /* 0x040fe20000400000 */
[----:B------:R-:W-:Y:S02]  /*7bc0*/  HADD2.F32 R122, -RZ, R123.H0_H0 ;  /* 0x2000007bff7a7230 */ /* 0x000fe40000004100 */
[C---:B------:R-:W-:Y:S01]  /*7bd0*/  FMUL R6, R70.reuse, R6 ;  /* 0x0000000646067220 */ /* 0x040fe20000400000 */
[----:B------:R-:W-:Y:S02]  /*7be0*/  HADD2.F32 R72, -RZ, R140.H1_H1 ;  /* 0x3000008cff487230 */ /* 0x000fe40000004100 */
[C---:B------:R-:W-:Y:S01]  /*7bf0*/  FMUL R7, R70.reuse, R7 ;  /* 0x0000000746077220 */ /* 0x040fe20000400000 */
[----:B------:R-:W-:Y:S02]  /*7c00*/  HADD2.F32 R75, -RZ, R141.H0_H0 ;  /* 0x2000008dff4b7230 */ /* 0x000fe40000004100 */
[C---:B------:R-:W-:Y:S01]  /*7c10*/  FFMA R6, R73.reuse, R3, R6 ;  /* 0x0000000349067223 */ /* 0x040fe20000000006 */
[----:B------:R-:W-:Y:S02]  /*7c20*/  HADD2.F32 R123, -RZ, R123.H1_H1 ;  /* 0x3000007bff7b7230 */ /* 0x000fe40000004100 */
[C---:B------:R-:W-:Y:S01]  /*7c30*/  FFMA R7, R73.reuse, R72, R7 ;  /* 0x0000004849077223 */ /* 0x040fe20000000007 */
[C---:B------:R-:W-:Y:S01]  /*7c40*/  FFMA R8, R73.reuse, R74, R8 ;  /* 0x0000004a49087223 */ /* 0x040fe20000000008 */
[----:B------:R-:W-:Y:S01]  /*7c50*/  FFMA R9, R73, R76, R9 ;  /* 0x0000004c49097223 */ /* 0x000fe20000000009 */
[--C-:B------:R-:W-:Y:S02]  /*7c60*/  HADD2.F32 R126, -RZ, R127.reuse.H0_H0 ;  /* 0x2000007fff7e7230 */ /* 0x100fe40000004100 */
[C---:B------:R-:W-:Y:S01]  /*7c70*/  FMUL R10, R70.reuse, R10 ;  /* 0x0000000a460a7220 */ /* 0x040fe20000400000 */
[----:B------:R-:W-:Y:S01]  /*7c80*/  F2FP.SATFINITE.E4M3.F32.PACK_AB_MERGE_C R76, R7, R6, RZ ;  /* 0x00000006074c723e */ /* 0x000fe200048070ff */
[C---:B------:R-:W-:Y:S01]  /*7c90*/  FMUL R7, R70.reuse, R24 ;  /* 0x0000001846077220 */ /* 0x040fe20000400000 */
[----:B------:R-:W-:Y:S02]  /*7ca0*/  HADD2.F32 R127, -RZ, R127.H1_H1 ;  /* 0x3000007fff7f7230 */ /* 0x000fe40000004100 */
[C---:B------:R-:W-:Y:S01]  /*7cb0*/  FFMA R10, R73.reuse, R75, R10 ;  /* 0x0000004b490a7223 */ /* 0x040fe2000000000a */
[----:B------:R-:W-:Y:S02]  /*7cc0*/  HADD2.F32 R72, -RZ, R130.H0_H0 ;  /* 0x20000082ff487230 */ /* 0x000fe40000004100 */
[C---:B------:R-:W-:Y:S01]  /*7cd0*/  FMUL R11, R70.reuse, R11 ;  /* 0x0000000b460b7220 */ /* 0x040fe20000400000 */
[--C-:B------:R-:W-:Y:S02]  /*7ce0*/  HADD2.F32 R79, -RZ, R142.reuse.H0_H0 ;  /* 0x2000008eff4f7230 */ /* 0x100fe40000004100 */
[C---:B------:R-:W-:Y:S01]  /*7cf0*/  FMUL R14, R70.reuse, R14 ;  /* 0x0000000e460e7220 */ /* 0x040fe20000400000 */
[----:B------:R-:W-:Y:S02]  /*7d00*/  HADD2.F32 R82, -RZ, R142.H1_H1 ;  /* 0x3000008eff527230 */ /* 0x000fe40000004100 */
[C---:B------:R-:W-:Y:S01]  /*7d10*/  FFMA R11, R73.reuse, R78, R11 ;  /* 0x0000004e490b7223 */ /* 0x040fe2000000000b */
[C---:B------:R-:W-:Y:S01]  /*7d20*/  FFMA R12, R73.reuse, R77, R12 ;  /* 0x0000004d490c7223 */ /* 0x040fe2000000000c */
[C---:B------:R-:W-:Y:S01]  /*7d30*/  FFMA R13, R73.reuse, R80, R13 ;  /* 0x00000050490d7223 */ /* 0x040fe2000000000d */
[----:B------:R-:W-:Y:S01]  /*7d40*/  FFMA R14, R73, R79, R14 ;  /* 0x0000004f490e7223 */ /* 0x000fe2000000000e */
[----:B------:R-:W-:Y:S01]  /*7d50*/  HADD2.F32 R75, -RZ, R130.H1_H1 ;  /* 0x30000082ff4b7230 */ /* 0x000fe20000004100 */
[----:B------:R-:W-:Y:S01]  /*7d60*/  F2FP.SATFINITE.E4M3.F32.PACK_AB_MERGE_C R78, R11, R10, RZ ;  /* 0x0000000a0b4e723e */ /* 0x000fe200048070ff */
[C---:B------:R-:W-:Y:S01]  /*7d70*/  FMUL R10, R70.reuse, R25 ;  /* 0x00000019460a7220 */ /* 0x040fe20000400000 */
[C---:B------:R-:W-:Y:S01]  /*7d80*/  FMUL R25, R70.reuse, R32 ;  /* 0x0000002046197220 */ /* 0x040fe20000400000 */
        /* <DEDUP_REMOVED lines=8> */
[C---:B------:R-:W-:Y:S01]  /*7e10*/  FMUL R19, R70.reuse, R19 ;  /* 0x0000001346137220 */ /* 0x040fe20000400000 */
[--C-:B------:R-:W-:Y:S01]  /*7e20*/  HADD2.F32 R88, -RZ, R144.reuse.H0_H0 ;  /* 0x20000090ff587230 */ /* 0x100fe20000004100 */
[----:B------:R-:W-:Y:S01]  /*7e30*/  F2FP.SATFINITE.E4M3.F32.PACK_AB_MERGE_C R14, R15, R14, RZ ;  /* 0x0000000e0f0e723e */ /* 0x000fe200048070ff */
[----:B------:R-:W-:Y:S02]  /*7e40*/  HADD2.F32 R89, -RZ, R144.H1_H1 ;  /* 0x30000090ff597230 */ /* 0x000fe40000004100 */
[C---:B------:R-:W-:Y:S01]  /*7e50*/  FFMA R19, R73.reuse, R86, R19 ;  /* 0x0000005649137223 */ /* 0x040fe20000000013 */
[C---:B------:R-:W-:Y:S01]  /*7e60*/  FFMA R0, R73.reuse, R85, R0 ;  /* 0x0000005549007223 */ /* 0x040fe20000000000 */
[----:B------:R-:W-:Y:S01]  /*7e70*/  FFMA R2, R73, R87, R2 ;  /* 0x0000005749027223 */ /* 0x000fe20000000002 */
[C---:B------:R-:W-:Y:S01]  /*7e80*/  FMUL R3, R70.reuse, R22 ;  /* 0x0000001646037220 */ /* 0x040fe20000400000 */
[C---:B------:R-:W-:Y:S01]  /*7e90*/  FMUL R22, R70.reuse, R29 ;  /* 0x0000001d46167220 */ /* 0x040fe20000400000 */
[----:B------:R-:W-:Y:S01]  /*7ea0*/  F2FP.SATFINITE.E4M3.F32.PACK_AB_MERGE_C R18, R19, R18, RZ ;  /* 0x000000121312723e */ /* 0x000fe200048070ff */
[C---:B------:R-:W-:Y:S01]  /*7eb0*/  FMUL R29, R70.reuse, R36 ;  /* 0x00000024461d7220 */ /* 0x040fe20000400000 */
        /* <DEDUP_REMOVED lines=8> */
[C---:B------:R-:W-:Y:S01]  /*7f40*/  FFMA R11, R73.reuse, R92, R11 ;  /* 0x0000005c490b7223 */ /* 0x040fe2000000000b */
[----:B------:R-:W-:Y:S01]  /*7f50*/  FMUL R26, R70, R33 ;  /* 0x00000021461a7220 */ /* 0x000fe20000400000 */
[----:B------:R-:W-:Y:S01]  /*7f60*/  F2FP.SATFINITE.E4M3.F32.PACK_AB_MERGE_C R3, R6, R3, RZ ;  /* 0x000000030603723e */ /* 0x000fe200048070ff */
        /* <DEDUP_REMOVED lines=9> */
[C---:B------:R-:W-:Y:S01]  /*8000*/  FMUL R30, R70.reuse, R37 ;  /* 0x00000025461e7220 */ /* 0x040fe20000400000 */
[C---:B------:R-:W-:Y:S01]  /*8010*/  FMUL R37, R70.reuse, R44 ;  /* 0x0000002c46257220 */ /* 0x040fe20000400000 */
[C---:B------:R-:W-:Y:S01]  /*8020*/  FMUL R24, R70.reuse, R31 ;  /* 0x0000001f46187220 */ /* 0x040fe20000400000 */
[----:B------:R-:W-:Y:S01]  /*8030*/  F2FP.F16.E4M3.UNPACK_B R150, R150.H1 ;  /* 0x00000096ff96723e */ /* 0x000fe200030006ff */
[--C-:B------:R-:W-:Y:S02]  /*8040*/  HADD2.F32 R100, -RZ, R147.reuse.H0_H0 ;  /* 0x20000093ff647230 */ /* 0x100fe40000004100 */
[----:B------:R-:W-:Y:S01]  /*8050*/  FMUL R27, R70, R34 ;  /* 0x00000022461b7220 */ /* 0x000fe20000400000 */
[----:B------:R-:W-:Y:S02]  /*8060*/  HADD2.F32 R101, -RZ, R147.H1_H1 ;  /* 0x30000093ff657230 */ /* 0x000fe40000004100 */
[C---:B------:R-:W-:Y:S01]  /*8070*/  FFMA R24, R73.reuse, R97, R24 ;  /* 0x0000006149187223 */ /* 0x040fe20000000018 */
[----:B------:R-:W-:Y:S01]  /*8080*/  F2FP.F16.E4M3.UNPACK_B R151, R151.H1 ;  /* 0x00000097ff97723e */ /* 0x000fe200030006ff */
[C---:B------:R-:W-:Y:S01]  /*8090*/  FFMA R25, R73.reuse, R98, R25 ;  /* 0x0000006249197223 */ /* 0x040fe20000000019 */
[C---:B------:R-:W-:Y:S01]  /*80a0*/  FFMA R26, R73.reuse, R99, R26 ;  /* 0x00000063491a7223 */ /* 0x040fe2000000001a */
[----:B------:R-:W-:Y:S01]  /*80b0*/  F2FP.F16.E4M3.UNPACK_B R152, R152.H1 ;  /* 0x00000098ff98723e */ /* 0x000fe200030006ff */
[C---:B------:R-:W-:Y:S01]  /*80c0*/  FFMA R27, R73.reuse, R100, R27 ;  /* 0x00000064491b7223 */ /* 0x040fe2000000001b */
[----:B------:R-:W-:Y:S01]  /*80d0*/  F2FP.SATFINITE.E4M3.F32.PACK_AB_MERGE_C R6, R24, R23, RZ ;  /* 0x000000171806723e */ /* 0x000fe200048070ff */
[C---:B------:R-:W-:Y:S01]  /*80e0*/  FMUL R34, R70.reuse, R41 ;  /* 0x0000002946227220 */ /* 0x040fe20000400000 */
[C---:B------:R-:W-:Y:S01]  /*80f0*/  FMUL R41, R70.reuse, R48 ;  /* 0x0000003046297220 */ /* 0x040fe20000400000 */
[----:B------:R-:W-:Y:S01]  /*8100*/  FMUL R28, R70, R35 ;  /* 0x00000023461c7220 */ /* 0x000fe20000400000 */
[----:B------:R-:W-:Y:S01]  /*8110*/  F2FP.F16.E4M3.UNPACK_B R153, R153.H1 ;  /* 0x00000099ff99723e */ /* 0x000fe200030006ff */
[--C-:B------:R-:W-:Y:S01]  /*8120*/  HADD2.F32 R104, -RZ, R148.reuse.H0_H0 ;  /* 0x20000094ff687230 */ /* 0x100fe20000004100 */
[----:B------:R-:W-:Y:S01]  /*8130*/  F2FP.SATFINITE.E4M3.F32.PACK_AB_MERGE_C R6, R22, R21, R6 ;  /* 0x000000151606723e */ /* 0x000fe20004807006 */
[C---:B------:R-:W-:Y:S01]  /*8140*/  FFMA R28, R73.reuse, R101, R28 ;  /* 0x00000065491c7223 */ /* 0x040fe2000000001c */
[C---:B------:R-:W-:Y:S01]  /*8150*/  FFMA R29, R73.reuse, R102, R29 ;  /* 0x00000066491d7223 */ /* 0x040fe2000000001d */
[C---:B------:R-:W-:Y:S01]  /*8160*/  FFMA R30, R73.reuse, R103, R30 ;  /* 0x00000067491e7223 */ /* 0x040fe2000000001e */
[----:B------:R-:W-:Y:S02]  /*8170*/  HADD2.F32 R105, -RZ, R148.H1_H1 ;  /* 0x30000094ff697230 */ /* 0x000fe40000004100 */
[C---:B------:R-:W-:Y:S01]  /*8180*/  FMUL R31, R70.reuse, R38 ;  /* 0x00000026461f7220 */ /* 0x040fe20000400000 */
[----:B------:R-:W-:Y:S01]  /*8190*/  F2FP.F16.E4M3.UNPACK_B R154, R154.H1 ;  /* 0x0000009aff9a723e */ /* 0x000fe200030006ff */
[C---:B------:R-:W-:Y:S01]  /*81a0*/  FMUL R38, R70.reuse, R45 ;  /* 0x0000002d46267220 */ /* 0x040fe20000400000 */
[C---:B------:R-:W-:Y:S01]  /*81b0*/  FMUL R45, R70.reuse, R52 ;  /* 0x00000034462d7220 */ /* 0x040fe20000400000 */
[----:B------:R-:W-:Y:S01]  /*81c0*/  F2FP.F16.E4M3.UNPACK_B R155, R155.H1 ;  /* 0x0000009bff9b723e */ /* 0x000fe200030006ff */
[----:B------:R-:W-:Y:S01]  /*81d0*/  FFMA R31, R73, R104, R31 ;  /* 0x00000068491f7223 */ /* 0x000fe2000000001f */
[----:B------:R-:W-:Y:S01]  /*81e0*/  FMUL R52, R70, R59 ;  /* 0x0000003b46347220 */ /* 0x000fe20000400000 */
[----:B------:R-:W-:Y:S01]  /*81f0*/  IADD3 R68, PT, PT, R68, 0x1, RZ ;  /* 0x0000000144447810 */ /* 0x000fe20007ffe0ff */
[C---:B------:R-:W-:Y:S01]  /*8200*/  FMUL R59, R70.reuse, R66 ;  /* 0x00000042463b7220 */ /* 0x040fe20000400000 */
[----:B------:R-:W-:Y:S01]  /*8210*/  F2FP.SATFINITE.E4M3.F32.PACK_AB_MERGE_C R66, R13, R12, R14 ;  /* 0x0000000c0d42723e */ /* 0x000fe2000480700e */
[C---:B------:R-:W-:Y:S01]  /*8220*/  FMUL R32, R70.reuse, R39 ;  /* 0x0000002746207220 */ /* 0x040fe20000400000 */
[--C-:B------:R-:W-:Y:S02]  /*8230*/  HADD2.F32 R108, -RZ, R149.reuse.H0_H0 ;  /* 0x20000095ff6c7230 */ /* 0x100fe40000004100 */
[C---:B------:R-:W-:Y:S01]  /*8240*/  FMUL R35, R70.reuse, R42 ;  /* 0x0000002a46237220 */ /* 0x040fe20000400000 */
[----:B------:R-:W-:Y:S02]  /*8250*/  HADD2.F32 R109, -RZ, R149.H1_H1 ;  /* 0x30000095ff6d7230 */ /* 0x000fe40000004100 */
[C---:B------:R-:W-:Y:S01]  /*8260*/  FFMA R32, R73.reuse, R105, R32 ;  /* 0x0000006949207223 */ /* 0x040fe20000000020 */
[----:B------:R-:W-:Y:S01]  /*8270*/  FMUL R36, R70, R43 ;  /* 0x0000002b46247220 */ /* 0x000fe20000400000 */
[C---:B------:R-:W-:Y:S01]  /*8280*/  FFMA R33, R73.reuse, R106, R33 ;  /* 0x0000006a49217223 */ /* 0x040fe20000000021 */
[C---:B------:R-:W-:Y:S01]  /*8290*/  FFMA R34, R73.reuse, R107, R34 ;  /* 0x0000006b49227223 */ /* 0x040fe20000000022 */
[--C-:B------:R-:W-:Y:S01]  /*82a0*/  HADD2.F32 R112, -RZ, R150.reuse.H0_H0 ;  /* 0x20000096ff707230 */ /* 0x100fe20000004100 */
[----:B------:R-:W-:Y:S01]  /*82b0*/  F2FP.SATFINITE.E4M3.F32.PACK_AB_MERGE_C R32, R32, R31, RZ ;  /* 0x0000001f2020723e */ /* 0x000fe200048070ff */
[C---:B------:R-:W-:Y:S01]  /*82c0*/  FFMA R35, R73.reuse, R108, R35 ;  /* 0x0000006c49237223 */ /* 0x040fe20000000023 */
[----:B------:R-:W-:Y:S02]  /*82d0*/  HADD2.F32 R113, -RZ, R150.H1_H1 ;  /* 0x30000096ff717230 */ /* 0x000fe40000004100 */
[----:B------:R-:W-:Y:S01]  /*82e0*/  FMUL R39, R70, R46 ;  /* 0x0000002e46277220 */ /* 0x000fe20000400000 */
[----:B------:R-:W-:Y:S01]  /*82f0*/  F2FP.SATFINITE.E4M3.F32.PACK_AB_MERGE_C R32, R30, R29, R32 ;  /* 0x0000001d1e20723e */ /* 0x000fe20004807020 */
[C---:B------:R-:W-:Y:S01]  /*8300*/  FFMA R36, R73.reuse, R109, R36 ;  /* 0x0000006d49247223 */ /* 0x040fe20000000024 */
[C---:B------:R-:W-:Y:S01]  /*8310*/  FMUL R40, R70.reuse, R47 ;  /* 0x0000002f46287220 */ /* 0x040fe20000400000 */
        /* <DEDUP_REMOVED lines=10> */
[C---:B------:R-:W-:Y:S01]  /*83c0*/  FMUL R50, R70.reuse, R57 ;  /* 0x0000003946327220 */ /* 0x040fe20000400000 */
[C---:B------:R-:W-:Y:S01]  /*83d0*/  FMUL R57, R70.reuse, R64 ;  /* 0x0000004046397220 */ /* 0x040fe20000400000 */
[----:B------:R-:W-:Y:S01]  /*83e0*/  FFMA R42, R73, R115, R42 ;  /* 0x00000073492a7223 */ /* 0x000fe2000000002a */
[C---:B------:R-:W-:Y:S01]  /*83f0*/  FMUL R46, R70.reuse, R53 ;  /* 0x00000035462e7220 */ /* 0x040fe20000400000 */
[--C-:B------:R-:W-:Y:S01]  /*8400*/  HADD2.F32 R120, -RZ, R152.reuse.H0_H0 ;  /* 0x20000098ff787230 */ /* 0x100fe20000004100 */
[----:B------:R-:W-:Y:S01]  /*8410*/  F2FP.SATFINITE.E4M3.F32.PACK_AB_MERGE_C R64, R5, R4, R76 ;  /* 0x000000040540723e */ /* 0x000fe2000480704c */
[C---:B------:R-:W-:Y:S01]  /*8420*/  FMUL R51, R70.reuse, R58 ;  /* 0x0000003a46337220 */ /* 0x040fe20000400000 */
[C---:B------:R-:W-:Y:S01]  /*8430*/  FMUL R53, R70.reuse, R60 ;  /* 0x0000003c46357220 */ /* 0x040fe20000400000 */
[C---:B------:R-:W-:Y:S01]  /*8440*/  FFMA R43, R73.reuse, R116, R43 ;  /* 0x00000074492b7223 */ /* 0x040fe2000000002b */
[----:B------:R-:W-:Y:S02]  /*8450*/  HADD2.F32 R121, -RZ, R152.H1_H1 ;  /* 0x30000098ff797230 */ /* 0x000fe40000004100 */
[C---:B------:R-:W-:Y:S01]  /*8460*/  FMUL R47, R70.reuse, R54 ;  /* 0x00000036462f7220 */ /* 0x040fe20000400000 */
[C---:B------:R-:W-:Y:S01]  /*8470*/  FMUL R58, R70.reuse, R65 ;  /* 0x00000041463a7220 */ /* 0x040fe20000400000 */
[----:B------:R-:W-:Y:S01]  /*8480*/  FMUL R60, R70, R67 ;  /* 0x00000043463c7220 */ /* 0x000fe20000400000 */
[----:B------:R-:W-:Y:S01]  /*8490*/  F2FP.SATFINITE.E4M3.F32.PACK_AB_MERGE_C R5, R20, R11, RZ ;  /* 0x0000000b1405723e */ /* 0x000fe200048070ff */
[----:B------:R-:W-:Y:S01]  /*84a0*/  FFMA R44, R73, R117, R44 ;  /* 0x00000075492c7223 */ /* 0x000fe2000000002c */
[C---:B------:R-:W-:Y:S01]  /*84b0*/  FMUL R48, R70.reuse, R55 ;  /* 0x0000003746307220 */ /* 0x040fe20000400000 */
[----:B------:R-:W-:Y:S01]  /*84c0*/  F2FP.SATFINITE.E4M3.F32.PACK_AB_MERGE_C R65, R9, R8, R78 ;  /* 0x000000080941723e */ /* 0x000fe2000480704e */
[----:B------:R-:W-:Y:S01]  /*84d0*/  FFMA R45, R73, R118, R45 ;  /* 0x00000076492d7223 */ /* 0x000fe2000000002d */
[----:B------:R-:W-:Y:S01]  /*84e0*/  F2FP.SATFINITE.E4M3.F32.PACK_AB_MERGE_C R67, R17, R16, R18 ;  /* 0x000000101143723e */ /* 0x000fe20004807012 */
[----:B------:R-:W-:Y:S01]  /*84f0*/  FMUL R49, R70, R56 ;  /* 0x0000003846317220 */ /* 0x000fe20000400000 */
[C---:B------:R-:W-:Y:S01]  /*8500*/  FFMA R46, R73.reuse, R119, R46 ;  /* 0x00000077492e7223 */ /* 0x040fe2000000002e */
[--C-:B------:R-:W-:Y:S02]  /*8510*/  HADD2.F32 R124, -RZ, R153.reuse.H0_H0 ;  /* 0x20000099ff7c7230 */ /* 0x100fe40000004100 */
[C---:B------:R-:W-:Y:S01]  /*8520*/  FFMA R47, R73.reuse, R120, R47 ;  /* 0x00000078492f7223 */ /* 0x040fe2000000002f */
[----:B------:R1:W-:Y:S01]  /*8530*/  STS.128 [R137+UR44+0x6200], R64 ;  /* 0x0062004089007988 */ /* 0x0003e20008000c2c */
[----:B------:R-:W-:Y:S01]  /*8540*/  HADD2.F32 R125, -RZ, R153.H1_H1 ;  /* 0x30000099ff7d7230 */ /* 0x000fe20000004100 */
[----:B------:R-:W-:Y:S01]  /*8550*/  F2FP.SATFINITE.E4M3.F32.PACK_AB_MERGE_C R5, R10, R7, R5 ;  /* 0x000000070a05723e */ /* 0x000fe20004807005 */
[C---:B------:R-:W-:Y:S01]  /*8560*/  FFMA R48, R73.reuse, R121, R48 ;  /* 0x0000007949307223 */ /* 0x040fe20000000030 */
[----:B------:R-:W-:Y:S01]  /*8570*/  F2FP.SATFINITE.E4M3.F32.PACK_AB_MERGE_C R7, R28, R27, RZ ;  /* 0x0000001b1c07723e */ /* 0x000fe200048070ff */
        /* <DEDUP_REMOVED lines=8> */
[----:B------:R-:W-:Y:S01]  /*8600*/  FMUL R56, R70, R63 ;  /* 0x0000003f46387220 */ /* 0x000fe20000400000 */
[----:B------:R-:W-:Y:S01]  /*8610*/  F2FP.SATFINITE.E4M3.F32.PACK_AB_MERGE_C R4, R2, R0, R3 ;  /* 0x000000000204723e */ /* 0x000fe20004807003 */
[C---:B------:R-:W-:Y:S01]  /*8620*/  FFMA R53, R73.reuse, R126, R53 ;  /* 0x0000007e49357223 */ /* 0x040fe20000000035 */
[----:B------:R-:W-:Y:S01]  /*8630*/  F2FP.SATFINITE.E4M3.F32.PACK_AB_MERGE_C R7, R26, R25, R7 ;  /* 0x000000191a07723e */ /* 0x000fe20004807007 */
[C---:B------:R-:W-:Y:S01]  /*8640*/  FFMA R54, R73.reuse, R127, R54 ;  /* 0x0000007f49367223 */ /* 0x040fe20000000036 */
[--C-:B------:R-:W-:Y:S02]  /*8650*/  HADD2.F32 R74, -RZ, R155.reuse.H0_H0 ;  /* 0x2000009bff4a7230 */ /* 0x100fe40000004100 */
[C---:B------:R-:W-:Y:S01]  /*8660*/  FFMA R55, R73.reuse, R128, R55 ;  /* 0x0000008049377223 */ /* 0x040fe20000000037 */
[----:B------:R-:W-:Y:S01]  /*8670*/  HADD2.F32 R131, -RZ, R155.H1_H1 ;  /* 0x3000009bff837230 */ /* 0x000fe20000004100 */
[----:B------:R1:W-:Y:S01]  /*8680*/  STS.128 [R179+0x6010], R4 ;  /* 0x00601004b3007388 */ /* 0x0003e20000000c00 */
[----:B------:R-:W-:Y:S01]  /*8690*/  F2FP.SATFINITE.E4M3.F32.PACK_AB_MERGE_C R35, R36, R35, RZ ;  /* 0x000000232423723e */ /* 0x000fe200048070ff */
[C---:B------:R-:W-:Y:S01]  /*86a0*/  FFMA R56, R73.reuse, R129, R56 ;  /* 0x0000008149387223 */ /* 0x040fe20000000038 */
[----:B------:R-:W-:Y:S01]  /*86b0*/  F2FP.SATFINITE.E4M3.F32.PACK_AB_MERGE_C R39, R40, R39, RZ ;  /* 0x000000272827723e */ /* 0x000fe200048070ff */
[C---:B------:R-:W-:Y:S01]  /*86c0*/  FFMA R57, R73.reuse, R72, R57 ;  /* 0x0000004849397223 */ /* 0x040fe20000000039 */
[----:B------:R-:W-:Y:S01]  /*86d0*/  F2FP.SATFINITE.E4M3.F32.PACK_AB_MERGE_C R43, R44, R43, RZ ;  /* 0x0000002b2c2b723e */ /* 0x000fe200048070ff */
[C---:B------:R-:W-:Y:S01]  /*86e0*/  FFMA R58, R73.reuse, R75, R58 ;  /* 0x0000004b493a7223 */ /* 0x040fe2000000003a */
[C---:B------:R-:W-:Y:S01]  /*86f0*/  FFMA R59, R73.reuse, R74, R59 ;  /* 0x0000004a493b7223 */ /* 0x040fe2000000003b */
[----:B------:R-:W-:Y:S01]  /*8700*/  F2FP.SATFINITE.E4M3.F32.PACK_AB_MERGE_C R33, R34, R33, R35 ;  /* 0x000000212221723e */ /* 0x000fe20004807023 */
        /* <DEDUP_REMOVED lines=11> */
[----:B------:R-:W-:Y:S05]  /*87c0*/  F2FP.SATFINITE.E4M3.F32.PACK_AB_MERGE_C R51, R58, R57, R59 ;  /* 0x000000393a33723e */ /* 0x000fea000480703b */
        /* <DEDUP_REMOVED lines=10> */
[----:B------:R-:W-:Y:S02]  /*8870*/  UIADD3 UR9, UPT, UPT, UR49, 0x40, URZ ;  /* 0x0000004031097890 */ /* 0x000fe4000fffe0ff */
[----:B------:R-:W-:Y:S01]  /*8880*/  UIADD3 UR8, UPT, UPT, UR44, 0x6200, URZ ;  /* 0x000062002c087890 */ /* 0x000fe2000fffe0ff */
[----:B------:R-:W-:Y:S01]  /*8890*/  UMOV UR10, UR50 ;  /* 0x00000032000a7c82 */ /* 0x000fe20008000000 */
[----:B------:R-:W-:Y:S01]  /*88a0*/  UMOV UR11, UR36 ;  /* 0x00000024000b7c82 */ /* 0x000fe20008000000 */
[----:B--2---:R-:W-:Y:S04]  /*88b0*/  UIADD3 UR4, UP0, UPT, UR6, 0x680, URZ ;  /* 0x0000068006047890 */ /* 0x004fe8000ff1e0ff */
[----:B------:R-:W-:Y:S09]  /*88c0*/  UIADD3.X UR5, UPT, UPT, URZ, UR7, URZ, UP0, !UPT ;  /* 0x00000007ff057290 */ /* 0x000ff200087fe4ff */
[----:B------:R2:W-:Y:S01]  /*88d0*/  UTMASTG.3D [UR8], [UR4] ;  /* 0x00000008040073b5 */ /* 0x0005e20008010000 */
[----:B------:R0:W-:Y:S01]  /*88e0*/  UTMACMDFLUSH ;  /* 0x00000000000079b7 */ /* 0x0001e20000000000 */
[----:B--2---:R-:W-:Y:S04]  /*88f0*/  DEPBAR.LE SB0, 0x1 ;  /* 0x000080400000791a */ /* 0x004fe80000000000 */
.L_x_113:
[----:B------:R-:W-:Y:S05]  /*8900*/  BSYNC.RECONVERGENT B0 ;  /* 0x0000000000007941 */ /* 0x000fea0003800200 */
.L_x_112:
[----:B------:R-:W-:Y:S01]  /*8910*/  R2UR UR4, R160 ;  /* 0x00000000a00472ca */ /* 0x000fe200000e0000 */
[----:B------:R-:W-:Y:S01]  /*8920*/  BAR.SYNC.DEFER_BLOCKING 0x1, 0x80 ;  /* 0x0042000000007b1d */ /* 0x000fe20000010000 */
[----:B------:R-:W-:Y:S01]  /*8930*/  ISETP.NE.AND P0, PT, R162, 0x2, PT ;  /* 0x00000002a200780c */ /* 0x000fe20003f05270 */
[----:B------:R-:W-:Y:S01]  /*8940*/  UISETP.NE.AND UP0, UPT, UR46, URZ, UPT ;  /* 0x000000ff2e00728c */ /* 0x000fe2000bf05270 */
[----:B------:R-:W-:Y:S01]  /*8950*/  ISETP.NE.AND P1, PT, R68, 0x4, PT ;  /* 0x000000044400780c */ /* 0x000fe20003f25270 */
[----:B------:R-:W-:Y:S01]  /*8960*/  UIADD3 UR20, UPT, UPT, UR37, UR63, URZ ;  /* 0x0000003f25147290 */ /* 0x000fe2000fffe0ff */
[----:B------:R-:W-:Y:S02]  /*8970*/  SEL R0, RZ, 0x1, P0 ;  /* 0x00000001ff007807 */ /* 0x000fe40000000000 */
[----:B------:R-:W-:Y:S02]  /*8980*/  SEL R3, RZ, 0x1, P1 ;  /* 0x00000001ff037807 */ /* 0x000fe40000800000 */
[----:B------:R-:W-:Y:S02]  /*8990*/  LOP3.LUT R167, R167, R0, RZ, 0x3c, !PT ;  /* 0x00000000a7a77212 */ /* 0x000fe400078e3cff */
[----:B------:R-:W-:Y:S01]  /*89a0*/  LOP3.LUT R168, R168, R3, RZ, 0x3c, !PT ;  /* 0x00000003a8a87212 */ /* 0x000fe200078e3cff */
[----:B------:R-:W-:Y:S01]  /*89b0*/  UIADD3 UR16, UPT, UPT, UR38, UR4, URZ ;  /* 0x0000000426107290 */ /* 0x000fe2000fffe0ff */
[----:B------:R-:W-:Y:S02]  /*89c0*/  SEL R162, R162, RZ, P0 ;  /* 0x000000ffa2a27207 */ /* 0x000fe40000000000 */
[----:B------:R-:W-:Y:S01]  /*89d0*/  SEL R68, R68, RZ, P1 ;  /* 0x000000ff44447207 */ /* 0x000fe20000800000 */
[----:B------:R-:W-:Y:S01]  /*89e0*/  UMOV UR36, UR59 ;  /* 0x0000003b00247c82 */ /* 0x000fe20008000000 */
[----:B------:R-:W-:Y:S07]  /*89f0*/  BRA.U UP0, `(.L_x_114) ;  /* 0xffffffc5005c7547 */ /* 0x000fee000b83ffff */
[----:B------:R-:W-:Y:S05]  /*8a00*/  EXIT ;  /* 0x000000000000794d */ /* 0x000fea0003800000 */
.L_x_24:
[----:B--2---:R2:W3:Y:S02]  /*8a10*/  SYNCS.PHASECHK.TRANS64.TRYWAIT P0, [R3+URZ+0x100], R2 ;  /* 0x00010002030075a7 */ /* 0x0044e400080011ff */
[----:B---3--:R-:W-:Y:S05]  /*8a20*/  @!P0 NANOSLEEP.SYNCS 0x989680 ;  /* 0x009896800000895d */ /* 0x008fea0003900000 */
[----:B------:R-:W3:Y:S02]  /*8a30*/  @!P0 SYNCS.PHASECHK.TRANS64 P0, [R3+URZ+0x100], R2 ;  /* 0x00010002030085a7 */ /* 0x000ee400080010ff */
[----:B---3--:R-:W-:Y:S05]  /*8a40*/  @!P0 BRA `(.L_x_24) ;  /* 0xfffffffc00f08947 */ /* 0x008fea000383ffff */
[----:B------:R-:W-:Y:S05]  /*8a50*/  BRA `(.L_x_115) ;  /* 0xffffff8c00947947 */ /* 0x000fea000383ffff */
.L_x_27:
[----:B-1----:R-:W-:-:S07]  /*8a60*/  MOV R0, UR33 ;  /* 0x0000002100007c02 */ /* 0x002fce0008000f00 */
.L_x_116:
[----:B-1----:R1:W2:Y:S02]  /*8a70*/  SYNCS.PHASECHK.TRANS64.TRYWAIT P0, [R0+URZ+0x30], R3 ;  /* 0x00003003000075a7 */ /* 0x0022a400080011ff */
[----:B--2---:R-:W-:Y:S05]  /*8a80*/  @!P0 NANOSLEEP.SYNCS 0x989680 ;  /* 0x009896800000895d */ /* 0x004fea0003900000 */
[----:B------:R-:W2:Y:S02]  /*8a90*/  @!P0 SYNCS.PHASECHK.TRANS64 P0, [R0+URZ+0x30], R3 ;  /* 0x00003003000085a7 */ /* 0x000ea400080010ff */
[----:B--2---:R-:W-:Y:S05]  /*8aa0*/  @!P0 BRA `(.L_x_116) ;  /* 0xfffffffc00f08947 */ /* 0x004fea000383ffff */
[----:B------:R-:W-:Y:S05]  /*8ab0*/  BRA `(.L_x_26) ;  /* 0xffffff8c00dc7947 */ /* 0x000fea000383ffff */
.L_x_34:
[----:B-1----:R-:W-:-:S07]  /*8ac0*/  MOV R0, UR17 ;  /* 0x0000001100007c02 */ /* 0x002fce0008000f00 */
.L_x_117:
[----:B-1----:R1:W2:Y:S02]  /*8ad0*/  SYNCS.PHASECHK.TRANS64.TRYWAIT P0, [R0+URZ+0x30], R3 ;  /* 0x00003003000075a7 */ /* 0x0022a400080011ff */
[----:B--2---:R-:W-:Y:S05]  /*8ae0*/  @!P0 NANOSLEEP.SYNCS 0x989680 ;  /* 0x009896800000895d */ /* 0x004fea0003900000 */
[----:B------:R-:W2:Y:S02]  /*8af0*/  @!P0 SYNCS.PHASECHK.TRANS64 P0, [R0+URZ+0x30], R3 ;  /* 0x00003003000085a7 */ /* 0x000ea400080010ff */
[----:B--2---:R-:W-:Y:S05]  /*8b00*/  @!P0 BRA `(.L_x_117) ;  /* 0xfffffffc00f08947 */ /* 0x004fea000383ffff */
[----:B------:R-:W-:Y:S05]  /*8b10*/  BRA `(.L_x_33) ;  /* 0xffffff9000987947 */ /* 0x000fea000383ffff */
.L_x_39:
[----:B-1----:R1:W2:Y:S02]  /*8b20*/  SYNCS.PHASECHK.TRANS64.TRYWAIT P0, [R3+URZ+0x90], R0 ;  /* 0x00009000030075a7 */ /* 0x0022a400080011ff */
[----:B--2---:R-:W-:Y:S05]  /*8b30*/  @!P0 NANOSLEEP.SYNCS 0x989680 ;  /* 0x009896800000895d */ /* 0x004fea0003900000 */
[----:B------:R-:W2:Y:S02]  /*8b40*/  @!P0 SYNCS.PHASECHK.TRANS64 P0, [R3+URZ+0x90], R0 ;  /* 0x00009000030085a7 */ /* 0x000ea400080010ff */
[----:B--2---:R-:W-:Y:S05]  /*8b50*/  @!P0 BRA `(.L_x_39) ;  /* 0xfffffffc00f08947 */ /* 0x004fea000383ffff */
[----:B------:R-:W-:Y:S05]  /*8b60*/  BRA `(.L_x_118) ;  /* 0xffffff94003c7947 */ /* 0x000fea000383ffff */
.L_x_43:
[----:B-1----:R-:W-:-:S07]  /*8b70*/  MOV R0, UR4 ;  /* 0x0000000400007c02 */ /* 0x002fce0008000f00 */
.L_x_119:
[----:B-1----:R1:W2:Y:S02]  /*8b80*/  SYNCS.PHASECHK.TRANS64.TRYWAIT P0, [R0+URZ], R3 ;  /* 0x00000003000075a7 */ /* 0x0022a400080011ff */
[----:B--2---:R-:W-:Y:S05]  /*8b90*/  @!P0 NANOSLEEP.SYNCS 0x989680 ;  /* 0x009896800000895d */ /* 0x004fea0003900000 */
[----:B------:R-:W2:Y:S02]  /*8ba0*/  @!P0 SYNCS.PHASECHK.TRANS64 P0, [R0+URZ], R3 ;  /* 0x00000003000085a7 */ /* 0x000ea400080010ff */
[----:B--2---:R-:W-:Y:S05]  /*8bb0*/  @!P0 BRA `(.L_x_119) ;  /* 0xfffffffc00f08947 */ /* 0x004fea000383ffff */
[----:B------:R-:W-:Y:S05]  /*8bc0*/  BRA `(.L_x_120) ;  /* 0xffffff9800e47947 */ /* 0x000fea000383ffff */
.L_x_44:
[----:B------:R-:W-:-:S07]  /*8bd0*/  MOV R0, UR5 ;  /* 0x0000000500007c02 */ /* 0x000fce0008000f00 */
.L_x_121:
[----:B-1----:R1:W2:Y:S02]  /*8be0*/  SYNCS.PHASECHK.TRANS64.TRYWAIT P0, [R0+URZ], R3 ;  /* 0x00000003000075a7 */ /* 0x0022a400080011ff */
[----:B--2---:R-:W-:Y:S05]  /*8bf0*/  @!P0 NANOSLEEP.SYNCS 0x989680 ;  /* 0x009896800000895d */ /* 0x004fea0003900000 */
[----:B------:R-:W2:Y:S02]  /*8c00*/  @!P0 SYNCS.PHASECHK.TRANS64 P0, [R0+URZ], R3 ;  /* 0x00000003000085a7 */ /* 0x000ea400080010ff */
[----:B--2---:R-:W-:Y:S05]  /*8c10*/  @!P0 BRA `(.L_x_121) ;  /* 0xfffffffc00f08947 */ /* 0x004fea000383ffff */
[----:B------:R-:W-:Y:S05]  /*8c20*/  BRA `(.L_x_122) ;  /* 0xffffff9800f07947 */ /* 0x000fea000383ffff */
.L_x_45:
[----:B------:R-:W-:-:S07]  /*8c30*/  MOV R0, UR5 ;  /* 0x0000000500007c02 */ /* 0x000fce0008000f00 */
.L_x_123:
[----:B-1----:R1:W2:Y:S02]  /*8c40*/  SYNCS.PHASECHK.TRANS64.TRYWAIT P0, [R0+URZ], R3 ;  /* 0x00000003000075a7 */ /* 0x0022a400080011ff */
[----:B--2---:R-:W-:Y:S05]  /*8c50*/  @!P0 NANOSLEEP.SYNCS 0x989680 ;  /* 0x009896800000895d */ /* 0x004fea0003900000 */
[----:B------:R-:W2:Y:S02]  /*8c60*/  @!P0 SYNCS.PHASECHK.TRANS64 P0, [R0+URZ], R3 ;  /* 0x00000003000085a7 */ /* 0x000ea400080010ff */
[----:B--2---:R-:W-:Y:S05]  /*8c70*/  @!P0 BRA `(.L_x_123) ;  /* 0xfffffffc00f08947 */ /* 0x004fea000383ffff */
[----:B------:R-:W-:Y:S05]  /*8c80*/  BRA `(.L_x_124) ;  /* 0xffffff9800fc7947 */ /* 0x000fea000383ffff */
.L_x_46:
[----:B------:R-:W-:-:S07]  /*8c90*/  MOV R0, UR5 ;  /* 0x0000000500007c02 */ /* 0x000fce0008000f00 */
.L_x_125:
[----:B-1----:R1:W2:Y:S02]  /*8ca0*/  SYNCS.PHASECHK.TRANS64.TRYWAIT P0, [R0+URZ], R3 ;  /* 0x00000003000075a7 */ /* 0x0022a400080011ff */
[----:B--2---:R-:W-:Y:S05]  /*8cb0*/  @!P0 NANOSLEEP.SYNCS 0x989680 ;  /* 0x009896800000895d */ /* 0x004fea0003900000 */
[----:B------:R-:W2:Y:S02]  /*8cc0*/  @!P0 SYNCS.PHASECHK.TRANS64 P0, [R0+URZ], R3 ;  /* 0x00000003000085a7 */ /* 0x000ea400080010ff */
[----:B--2---:R-:W-:Y:S05]  /*8cd0*/  @!P0 BRA `(.L_x_125) ;  /* 0xfffffffc00f08947 */ /* 0x004fea000383ffff */
[----:B------:R-:W-:Y:S05]  /*8ce0*/  BRA `(.L_x_126) ;  /* 0xffffff9c00087947 */ /* 0x000fea000383ffff */
.L_x_47:
[----:B------:R-:W-:-:S07]  /*8cf0*/  MOV R0, UR5 ;  /* 0x0000000500007c02 */ /* 0x000fce0008000f00 */
.L_x_127:
[----:B-1----:R1:W2:Y:S02]  /*8d00*/  SYNCS.PHASECHK.TRANS64.TRYWAIT P0, [R0+URZ], R3 ;  /* 0x00000003000075a7 */ /* 0x0022a400080011ff */
[----:B--2---:R-:W-:Y:S05]  /*8d10*/  @!P0 NANOSLEEP.SYNCS 0x989680 ;  /* 0x009896800000895d */ /* 0x004fea0003900000 */
[----:B------:R-:W2:Y:S02]  /*8d20*/  @!P0 SYNCS.PHASECHK.TRANS64 P0, [R0+URZ], R3 ;  /* 0x00000003000085a7 */ /* 0x000ea400080010ff */
[----:B--2---:R-:W-:Y:S05]  /*8d30*/  @!P0 BRA `(.L_x_127) ;  /* 0xfffffffc00f08947 */ /* 0x004fea000383ffff */
[----:B------:R-:W-:Y:S05]  /*8d40*/  BRA `(.L_x_128) ;  /* 0xffffff9c00147947 */ /* 0x000fea000383ffff */
.L_x_50:
[----:B-1----:R1:W2:Y:S02]  /*8d50*/  SYNCS.PHASECHK.TRANS64.TRYWAIT P0, [R2+URZ+0xf0], R5 ;  /* 0x0000f005020075a7 */ /* 0x0022a400080011ff */
[----:B--2---:R-:W-:Y:S05]  /*8d60*/  @!P0 NANOSLEEP.SYNCS 0x989680 ;  /* 0x009896800000895d */ /* 0x004fea0003900000 */
[----:B------:R-:W2:Y:S02]  /*8d70*/  @!P0 SYNCS.PHASECHK.TRANS64 P0, [R2+URZ+0xf0], R5 ;  /* 0x0000f005020085a7 */ /* 0x000ea400080010ff */
[----:B--2---:R-:W-:Y:S05]  /*8d80*/  @!P0 BRA `(.L_x_50) ;  /* 0xfffffffc00f08947 */ /* 0x004fea000383ffff */
[----:B------:R-:W-:Y:S05]  /*8d90*/  BRA `(.L_x_129) ;  /* 0xffffff9c00707947 */ /* 0x000fea000383ffff */
.L_x_51:
[----:B------:R-:W-:-:S07]  /*8da0*/  MOV R2, UR4 ;  /* 0x0000000400027c02 */ /* 0x000fce0008000f00 */
.L_x_130:
[----:B-1----:R1:W2:Y:S02]  /*8db0*/  SYNCS.PHASECHK.TRANS64.TRYWAIT P0, [R2+URZ+0xa0], R5 ;  /* 0x0000a005020075a7 */ /* 0x0022a400080011ff */
[----:B--2---:R-:W-:Y:S05]  /*8dc0*/  @!P0 NANOSLEEP.SYNCS 0x989680 ;  /* 0x009896800000895d */ /* 0x004fea0003900000 */
[----:B------:R-:W2:Y:S02]  /*8dd0*/  @!P0 SYNCS.PHASECHK.TRANS64 P0, [R2+URZ+0xa0], R5 ;  /* 0x0000a005020085a7 */ /* 0x000ea400080010ff */
[----:B--2---:R-:W-:Y:S05]  /*8de0*/  @!P0 BRA `(.L_x_130) ;  /* 0xfffffffc00f08947 */ /* 0x004fea000383ffff */
[----:B------:R-:W-:Y:S05]  /*8df0*/  BRA `(.L_x_131) ;  /* 0xffffff9c00807947 */ /* 0x000fea000383ffff */
.L_x_52:
[----:B-1----:R1:W2:Y:S02]  /*8e00*/  SYNCS.PHASECHK.TRANS64.TRYWAIT P1, [R2+URZ+0x90], R5 ;  /* 0x00009005020075a7 */ /* 0x0022a400080211ff */
[----:B--2---:R-:W-:Y:S05]  /*8e10*/  @!P1 NANOSLEEP.SYNCS 0x989680 ;  /* 0x009896800000995d */ /* 0x004fea0003900000 */
[----:B------:R-:W2:Y:S02]  /*8e20*/  @!P1 SYNCS.PHASECHK.TRANS64 P1, [R2+URZ+0x90], R5 ;  /* 0x00009005020095a7 */ /* 0x000ea400080210ff */
[----:B--2---:R-:W-:Y:S05]  /*8e30*/  @!P1 BRA `(.L_x_52) ;  /* 0xfffffffc00f09947 */ /* 0x004fea000383ffff */
[----:B------:R-:W-:Y:S05]  /*8e40*/  BRA `(.L_x_132) ;  /* 0xffffff9c00b07947 */ /* 0x000fea000383ffff */
.L_x_55:
[----:B------:R-:W-:-:S07]  /*8e50*/  MOV R0, UR4 ;  /* 0x0000000400007c02 */ /* 0x000fce0008000f00 */
.L_x_133:
[----:B-1----:R1:W2:Y:S02]  /*8e60*/  SYNCS.PHASECHK.TRANS64.TRYWAIT P0, [R0+URZ+0xa0], R3 ;  /* 0x0000a003000075a7 */ /* 0x0022a400080011ff */
[----:B--2---:R-:W-:Y:S05]  /*8e70*/  @!P0 NANOSLEEP.SYNCS 0x989680 ;  /* 0x009896800000895d */ /* 0x004fea0003900000 */
[----:B------:R-:W2:Y:S02]  /*8e80*/  @!P0 SYNCS.PHASECHK.TRANS64 P0, [R0+URZ+0xa0], R3 ;  /* 0x0000a003000085a7 */ /* 0x000ea400080010ff */
[----:B--2---:R-:W-:Y:S05]  /*8e90*/  @!P0 BRA `(.L_x_133) ;  /* 0xfffffffc00f08947 */ /* 0x004fea000383ffff */
[----:B------:R-:W-:Y:S05]  /*8ea0*/  BRA `(.L_x_54) ;  /* 0xffffffa000047947 */ /* 0x000fea000383ffff */
.L_x_62:
[----:B-1----:R1:W2:Y:S02]  /*8eb0*/  SYNCS.PHASECHK.TRANS64.TRYWAIT P1, [R0+URZ+0x90], R5 ;  /* 0x00009005000075a7 */ /* 0x0022a400080211ff */
[----:B--2---:R-:W-:Y:S05]  /*8ec0*/  @!P1 NANOSLEEP.SYNCS 0x989680 ;  /* 0x009896800000995d */ /* 0x004fea0003900000 */
[----:B------:R-:W2:Y:S02]  /*8ed0*/  @!P1 SYNCS.PHASECHK.TRANS64 P1, [R0+URZ+0x90], R5 ;  /* 0x00009005000095a7 */ /* 0x000ea400080210ff */
[----:B--2---:R-:W-:Y:S05]  /*8ee0*/  @!P1 BRA `(.L_x_62) ;  /* 0xfffffffc00f09947 */ /* 0x004fea000383ffff */
[----:B------:R-:W-:Y:S05]  /*8ef0*/  BRA `(.L_x_134) ;  /* 0xffffffa400787947 */ /* 0x000fea000383ffff */
.L_x_63:
[----:B------:R-:W-:-:S07]  /*8f00*/  MOV R3, UR30 ;  /* 0x0000001e00037c02 */ /* 0x000fce0008000f00 */
.L_x_135:
[----:B-1----:R1:W2:Y:S02]  /*8f10*/  SYNCS.PHASECHK.TRANS64.TRYWAIT P0, [R3+URZ+0xd0], R0 ;  /* 0x0000d000030075a7 */ /* 0x0022a400080011ff */
[----:B--2---:R-:W-:Y:S05]  /*8f20*/  @!P0 NANOSLEEP.SYNCS 0x989680 ;  /* 0x009896800000895d */ /* 0x004fea0003900000 */
[----:B------:R-:W2:Y:S02]  /*8f30*/  @!P0 SYNCS.PHASECHK.TRANS64 P0, [R3+URZ+0xd0], R0 ;  /* 0x0000d000030085a7 */ /* 0x000ea400080010ff */
[----:B--2---:R-:W-:Y:S05]  /*8f40*/  @!P0 BRA `(.L_x_135) ;  /* 0xfffffffc00f08947 */ /* 0x004fea000383ffff */
[----:B------:R-:W-:Y:S05]  /*8f50*/  BRA `(.L_x_136) ;  /* 0xffffffa400b07947 */ /* 0x000fea000383ffff */
.L_x_66:
[----:B------:R-:W-:Y:S07]  /*8f60*/  MOV R0, UR5 ;  /* 0x0000000500007c02 */ /* 0x000fee0008000f00 */
.L_x_137:
[----:B-1----:R1:W2:Y:S02]  /*8f70*/  SYNCS.PHASECHK.TRANS64.TRYWAIT P0, [R0+URZ], R3 ;  /* 0x00000003000075a7 */ /* 0x0022a400080011ff */
[----:B--2---:R-:W-:Y:S05]  /*8f80*/  @!P0 NANOSLEEP.SYNCS 0x989680 ;  /* 0x009896800000895d */ /* 0x004fea0003900000 */
[----:B------:R-:W2:Y:S02]  /*8f90*/  @!P0 SYNCS.PHASECHK.TRANS64 P0, [R0+URZ], R3 ;  /* 0x00000003000085a7 */ /* 0x000ea400080010ff */
[----:B--2---:R-:W-:Y:S05]  /*8fa0*/  @!P0 BRA `(.L_x_137) ;  /* 0xfffffffc00f08947 */ /* 0x004fea000383ffff */
[----:B------:R-:W-:Y:S05]  /*8fb0*/  BRA `(.L_x_65) ;  /* 0xffffffa400cc7947 */ /* 0x000fea000383ffff */
.L_x_69:
[----:B------:R-:W-:-:S07]  /*8fc0*/  MOV R0, UR4 ;  /* 0x0000000400007c02 */ /* 0x000fce0008000f00 */
.L_x_138:
[----:B--2---:R2:W4:Y:S02]  /*8fd0*/  SYNCS.PHASECHK.TRANS64.TRYWAIT P0, [R0+URZ], R3 ;  /* 0x00000003000075a7 */ /* 0x00452400080011ff */
[----:B----4-:R-:W-:Y:S05]  /*8fe0*/  @!P0 NANOSLEEP.SYNCS 0x989680 ;  /* 0x009896800000895d */ /* 0x010fea0003900000 */
[----:B------:R-:W4:Y:S02]  /*8ff0*/  @!P0 SYNCS.PHASECHK.TRANS64 P0, [R0+URZ], R3 ;  /* 0x00000003000085a7 */ /* 0x000f2400080010ff */
[----:B----4-:R-:W-:Y:S05]  /*9000*/  @!P0 BRA `(.L_x_138) ;  /* 0xfffffffc00f08947 */ /* 0x010fea000383ffff */
[----:B------:R-:W-:Y:S05]  /*9010*/  BRA `(.L_x_139) ;  /* 0xffffffa800a87947 */ /* 0x000fea000383ffff */
.L_x_70:
[----:B------:R-:W-:-:S07]  /*9020*/  MOV R0, UR5 ;  /* 0x0000000500007c02 */ /* 0x000fce0008000f00 */
.L_x_140:
[----:B-1----:R1:W2:Y:S02]  /*9030*/  SYNCS.PHASECHK.TRANS64.TRYWAIT P0, [R0+URZ], R3 ;  /* 0x00000003000075a7 */ /* 0x0022a400080011ff */
[----:B--2---:R-:W-:Y:S05]  /*9040*/  @!P0 NANOSLEEP.SYNCS 0x989680 ;  /* 0x009896800000895d */ /* 0x004fea0003900000 */
[----:B------:R-:W2:Y:S02]  /*9050*/  @!P0 SYNCS.PHASECHK.TRANS64 P0, [R0+URZ], R3 ;  /* 0x00000003000085a7 */ /* 0x000ea400080010ff */
[----:B--2---:R-:W-:Y:S05]  /*9060*/  @!P0 BRA `(.L_x_140) ;  /* 0xfffffffc00f08947 */ /* 0x004fea000383ffff */
[----:B------:R-:W-:Y:S05]  /*9070*/  BRA `(.L_x_141) ;  /* 0xffffffa800b47947 */ /* 0x000fea000383ffff */
.L_x_71:
[----:B------:R-:W-:-:S07]  /*9080*/  MOV R0, UR5 ;  /* 0x0000000500007c02 */ /* 0x000fce0008000f00 */
.L_x_142:
[----:B-1----:R1:W2:Y:S02]  /*9090*/  SYNCS.PHASECHK.TRANS64.TRYWAIT P0, [R0+URZ], R3 ;  /* 0x00000003000075a7 */ /* 0x0022a400080011ff */
[----:B--2---:R-:W-:Y:S05]  /*90a0*/  @!P0 NANOSLEEP.SYNCS 0x989680 ;  /* 0x009896800000895d */ /* 0x004fea0003900000 */
[----:B------:R-:W2:Y:S02]  /*90b0*/  @!P0 SYNCS.PHASECHK.TRANS64 P0, [R0+URZ], R3 ;  /* 0x00000003000085a7 */ /* 0x000ea400080010ff */
[----:B--2---:R-:W-:Y:S05]  /*90c0*/  @!P0 BRA `(.L_x_142) ;  /* 0xfffffffc00f08947 */ /* 0x004fea000383ffff */
[----:B------:R-:W-:Y:S05]  /*90d0*/  BRA `(.L_x_143) ;  /* 0xffffffa800c07947 */ /* 0x000fea000383ffff */
.L_x_72:
[----:B------:R-:W-:-:S07]  /*90e0*/  MOV R0, UR4 ;  /* 0x0000000400007c02 */ /* 0x000fce0008000f00 */
.L_x_144:
[----:B-1----:R1:W2:Y:S02]  /*90f0*/  SYNCS.PHASECHK.TRANS64.TRYWAIT P0, [R0+URZ], R3 ;  /* 0x00000003000075a7 */ /* 0x0022a400080011ff */
[----:B--2---:R-:W-:Y:S05]  /*9100*/  @!P0 NANOSLEEP.SYNCS 0x989680 ;  /* 0x009896800000895d */ /* 0x004fea0003900000 */
[----:B------:R-:W2:Y:S02]  /*9110*/  @!P0 SYNCS.PHASECHK.TRANS64 P0, [R0+URZ], R3 ;  /* 0x00000003000085a7 */ /* 0x000ea400080010ff */
[----:B--2---:R-:W-:Y:S05]  /*9120*/  @!P0 BRA `(.L_x_144) ;  /* 0xfffffffc00f08947 */ /* 0x004fea000383ffff */
[----:B------:R-:W-:Y:S05]  /*9130*/  BRA `(.L_x_145) ;  /* 0xffffffa800cc7947 */ /* 0x000fea000383ffff */
.L_x_77:
[----:B--2---:R2:W3:Y:S02]  /*9140*/  SYNCS.PHASECHK.TRANS64.TRYWAIT P0, [R12+URZ+0x90], R9 ;  /* 0x000090090c0075a7 */ /* 0x0044e400080011ff */
[----:B---3--:R-:W-:Y:S05]  /*9150*/  @!P0 NANOSLEEP.SYNCS 0x989680 ;  /* 0x009896800000895d */ /* 0x008fea0003900000 */
[----:B------:R-:W3:Y:S02]  /*9160*/  @!P0 SYNCS.PHASECHK.TRANS64 P0, [R12+URZ+0x90], R9 ;  /* 0x000090090c0085a7 */ /* 0x000ee400080010ff */
[----:B---3--:R-:W-:Y:S05]  /*9170*/  @!P0 BRA `(.L_x_77) ;  /* 0xfffffffc00f08947 */ /* 0x008fea000383ffff */
[----:B------:R-:W-:Y:S05]  /*9180*/  BRA `(.L_x_146) ;  /* 0xffffffac00e47947 */ /* 0x000fea000383ffff */
.L_x_80:
[----:B------:R-:W-:Y:S07]  /*9190*/  MOV R0, UR21 ;  /* 0x0000001500007c02 */ /* 0x000fee0008000f00 */
.L_x_147:
[----:B--2---:R2:W3:Y:S02]  /*91a0*/  SYNCS.PHASECHK.TRANS64.TRYWAIT P2, [R0+URZ+0x88], R11 ;  /* 0x0000880b000075a7 */ /* 0x0044e400080411ff */
[----:B---3--:R-:W-:Y:S05]  /*91b0*/  @!P2 NANOSLEEP.SYNCS 0x989680 ;  /* 0x009896800000a95d */ /* 0x008fea0003900000 */
[----:B------:R-:W3:Y:S02]  /*91c0*/  @!P2 SYNCS.PHASECHK.TRANS64 P2, [R0+URZ+0x88], R11 ;  /* 0x0000880b0000a5a7 */ /* 0x000ee400080410ff */
[----:B---3--:R-:W-:Y:S05]  /*91d0*/  @!P2 BRA `(.L_x_147) ;  /* 0xfffffffc00f0a947 */ /* 0x008fea000383ffff */
[----:B------:R-:W-:Y:S05]  /*91e0*/  BRA `(.L_x_79) ;  /* 0xffffffb4004c7947 */ /* 0x000fea000383ffff */
.L_x_83:
[----:B--2---:R-:W-:Y:S07]  /*91f0*/  MOV R0, UR21 ;  /* 0x0000001500007c02 */ /* 0x004fee0008000f00 */
.L_x_148:
[----:B--2---:R2:W3:Y:S02]  /*9200*/  SYNCS.PHASECHK.TRANS64.TRYWAIT P0, [R0+URZ+0x70], R9 ;  /* 0x00007009000075a7 */ /* 0x0044e400080011ff */
[----:B---3--:R-:W-:Y:S05]  /*9210*/  @!P0 NANOSLEEP.SYNCS 0x989680 ;  /* 0x009896800000895d */ /* 0x008fea0003900000 */
[----:B------:R-:W3:Y:S02]  /*9220*/  @!P0 SYNCS.PHASECHK.TRANS64 P0, [R0+URZ+0x70], R9 ;  /* 0x00007009000085a7 */ /* 0x000ee400080010ff */
[----:B---3--:R-:W-:Y:S05]  /*9230*/  @!P0 BRA `(.L_x_148) ;  /* 0xfffffffc00f08947 */ /* 0x008fea000383ffff */
[----:B------:R-:W-:Y:S05]  /*9240*/  BRA `(.L_x_149) ;  /* 0xffffffb400a87947 */ /* 0x000fea000383ffff */
.L_x_84:
[----:B------:R-:W-:Y:S07]  /*9250*/  MOV R0, UR21 ;  /* 0x0000001500007c02 */ /* 0x000fee0008000f00 */
.L_x_150:
[----:B--2---:R2:W3:Y:S02]  /*9260*/  SYNCS.PHASECHK.TRANS64.TRYWAIT P0, [R0+URZ+0x78], R9 ;  /* 0x00007809000075a7 */ /* 0x0044e400080011ff */
[----:B---3--:R-:W-:Y:S05]  /*9270*/  @!P0 NANOSLEEP.SYNCS 0x989680 ;  /* 0x009896800000895d */ /* 0x008fea0003900000 */
[----:B------:R-:W3:Y:S02]  /*9280*/  @!P0 SYNCS.PHASECHK.TRANS64 P0, [R0+URZ+0x78], R9 ;  /* 0x00007809000085a7 */ /* 0x000ee400080010ff */
[----:B---3--:R-:W-:Y:S05]  /*9290*/  @!P0 BRA `(.L_x_150) ;  /* 0xfffffffc00f08947 */ /* 0x008fea000383ffff */
[----:B------:R-:W-:Y:S05]  /*92a0*/  BRA `(.L_x_151) ;  /* 0xffffffb400e47947 */ /* 0x000fea000383ffff */
.L_x_86:
[----:B------:R-:W-:-:S07]  /*92b0*/  MOV R0, UR21 ;  /* 0x0000001500007c02 */ /* 0x000fce0008000f00 */
.L_x_152:
[----:B---3--:R3:W4:Y:S02]  /*92c0*/  SYNCS.PHASECHK.TRANS64.TRYWAIT P0, [R0+URZ+0x70], R3 ;  /* 0x00007003000075a7 */ /* 0x00872400080011ff */
[----:B----4-:R-:W-:Y:S05]  /*92d0*/  @!P0 NANOSLEEP.SYNCS 0x989680 ;  /* 0x009896800000895d */ /* 0x010fea0003900000 */
[----:B------:R-:W4:Y:S02]  /*92e0*/  @!P0 SYNCS.PHASECHK.TRANS64 P0, [R0+URZ+0x70], R3 ;  /* 0x00007003000085a7 */ /* 0x000f2400080010ff */
[----:B----4-:R-:W-:Y:S05]  /*92f0*/  @!P0 BRA `(.L_x_152) ;  /* 0xfffffffc00f08947 */ /* 0x010fea000383ffff */
[----:B------:R-:W-:Y:S05]  /*9300*/  BRA `(.L_x_153) ;  /* 0xffffffb800587947 */ /* 0x000fea000383ffff */
.L_x_88:
[----:B-1----:R1:W2:Y:S02]  /*9310*/  SYNCS.PHASECHK.TRANS64.TRYWAIT P0, [R3+URZ+0x90], R0 ;  /* 0x00009000030075a7 */ /* 0x0022a400080011ff */
[----:B--2---:R-:W-:Y:S05]  /*9320*/  @!P0 NANOSLEEP.SYNCS 0x989680 ;  /* 0x009896800000895d */ /* 0x004fea0003900000 */
[----:B------:R-:W2:Y:S02]  /*9330*/  @!P0 SYNCS.PHASECHK.TRANS64 P0, [R3+URZ+0x90], R0 ;  /* 0x00009000030085a7 */ /* 0x000ea400080010ff */
[----:B--2---:R-:W-:Y:S05]  /*9340*/  @!P0 BRA `(.L_x_88) ;  /* 0xfffffffc00f08947 */ /* 0x004fea000383ffff */
[----:B------:R-:W-:Y:S05]  /*9350*/  BRA `(.L_x_154) ;  /* 0xffffffbc00187947 */ /* 0x000fea000383ffff */
.L_x_99:
[----:B-1----:R1:W2:Y:S02]  /*9360*/  SYNCS.PHASECHK.TRANS64.TRYWAIT P1, [R3+URZ+0x60], R0 ;  /* 0x00006000030075a7 */ /* 0x0022a400080211ff */
[----:B--2---:R-:W-:Y:S05]  /*9370*/  @!P1 NANOSLEEP.SYNCS 0x989680 ;  /* 0x009896800000995d */ /* 0x004fea0003900000 */
[----:B------:R-:W2:Y:S02]  /*9380*/  @!P1 SYNCS.PHASECHK.TRANS64 P1, [R3+URZ+0x60], R0 ;  /* 0x00006000030095a7 */ /* 0x000ea400080210ff */
[----:B--2---:R-:W-:Y:S05]  /*9390*/  @!P1 BRA `(.L_x_99) ;  /* 0xfffffffc00f09947 */ /* 0x004fea000383ffff */
[----:B------:R-:W-:Y:S05]  /*93a0*/  BRA `(.L_x_98) ;  /* 0xffffffc800947947 */ /* 0x000fea000383ffff */
.L_x_101:
[----:B--2---:R2:W4:Y:S02]  /*93b0*/  SYNCS.PHASECHK.TRANS64.TRYWAIT P0, [R186+URZ+0xb0], R5 ;  /* 0x0000b005ba0075a7 */ /* 0x00452400080011ff */
[----:B----4-:R-:W-:Y:S05]  /*93c0*/  @!P0 NANOSLEEP.SYNCS 0x989680 ;  /* 0x009896800000895d */ /* 0x010fea0003900000 */
[----:B------:R-:W4:Y:S02]  /*93d0*/  @!P0 SYNCS.PHASECHK.TRANS64 P0, [R186+URZ+0xb0], R5 ;  /* 0x0000b005ba0085a7 */ /* 0x000f2400080010ff */
[----:B----4-:R-:W-:Y:S05]  /*93e0*/  @!P0 BRA `(.L_x_101) ;  /* 0xfffffffc00f08947 */ /* 0x010fea000383ffff */
[----:B------:R-:W-:Y:S05]  /*93f0*/  BRA `(.L_x_100) ;  /* 0xffffffc800f07947 */ /* 0x000fea000383ffff */
.L_x_110:
[----:B--2---:R2:W3:Y:S02]  /*9400*/  SYNCS.PHASECHK.TRANS64.TRYWAIT P0, [R193+URZ+0x60], R0 ;  /* 0x00006000c10075a7 */ /* 0x0044e400080011ff */
[----:B---3--:R-:W-:Y:S05]  /*9410*/  @!P0 NANOSLEEP.SYNCS 0x989680 ;  /* 0x009896800000895d */ /* 0x008fea0003900000 */
[----:B------:R-:W3:Y:S02]  /*9420*/  @!P0 SYNCS.PHASECHK.TRANS64 P0, [R193+URZ+0x60], R0 ;  /* 0x00006000c10085a7 */ /* 0x000ee400080010ff */
[----:B---3--:R-:W-:Y:S05]  /*9430*/  @!P0 BRA `(.L_x_110) ;  /* 0xfffffffc00f08947 */ /* 0x008fea000383ffff */
[----:B------:R-:W-:Y:S05]  /*9440*/  BRA `(.L_x_109) ;  /* 0xffffffdc00fc7947 */ /* 0x000fea000383ffff */
        .weak           $__internal_0_$__cuda_sm10x_tcgen05_guardrail_trap_col_being_dealloced_not_returned_by_alloc
        .type           $__internal_0_$__cuda_sm10x_tcgen05_guardrail_trap_col_being_dealloced_not_returned_by_alloc,@function
        .size           $__internal_0_$__cuda_sm10x_tcgen05_guardrail_trap_col_being_dealloced_not_returned_by_alloc,($__internal_1_$__cuda_sm10x_tcgen05_guardrail_trap_phase_invalid_during_alloc - $__internal_0_$__cuda_sm10x_tcgen05_guardrail_trap_col_being_dealloced_not_returned_by_alloc)
$__internal_0_$__cuda_sm10x_tcgen05_guardrail_trap_col_being_dealloced_not_returned_by_alloc:
[----:B------:R-:W-:Y:S05]  /*9450*/  BPT.TRAP 0x1 ;  /* 0x000000040000795c */ /* 0x000fea0000300000 */
[----:B------:R-:W-:-:S04]  /*9460*/  HFMA2 R3, -RZ, RZ, 0, 0 ;  /* 0x00000000ff037431 */ /* 0x000fc800000001ff */
[----:B------:R-:W-:Y:S05]  /*9470*/  RET.REL.NODEC R2 `(_ZN7cutlass13device_kernelINS_4gemm6kernel13GemmUniversalIN4cute5tupleIJiiiiEEENS1_10collective13CollectiveMmaINS1_35MainloopSm100TmaUmmaWarpSpecializedILi6ELi2ELi4ENS5_IJNS4_1CILi1EEENSA_ILi2EEESB_EEEEENS5_IJNSA_ILi128EEESF_SF_EEENS_12float_e4m3_tENS5_IJlSB_lEEESH_SI_NS4_8TiledMMAINS4_8MMA_AtomIJNS4_10MMA_TraitsINS4_19SM100_MMA_F8F6F4_SSEJSH_SH_fSF_SF_NS4_17integral_constantINS4_4UMMA5MajorELSP_0EEESQ_NSN_INSO_7ScaleInELSR_0EEESS_EEEEEENS4_6LayoutINS5_IJSB_SB_SB_EEENS5_IJNSA_ILi0EEESX_SX_EEEEENS5_IJNS4_10UnderscoreES10_S10_EEEEENS4_23SM90_TMA_LOAD_MULTICASTENS4_14ComposedLayoutINS4_7SwizzleILi3ELi4ELi3EEENS4_18smem_ptr_flag_bitsILi8EEENSV_INS5_IJNSA_ILi8EEESF_EEENS5_IJSF_SB_EEEEEEEvNS4_8identityENS4_13SM90_TMA_LOADES1D_vS1E_EENS_8epilogue10collective18CollectiveEpilogueINS1H_23Sm100TmaWarpSpecializedILi2ELi2ELi64ELb0ELb0EEEJSG_NS5_IJNSV_ISF_SB_EENSV_INSA_ILi64EEESB_EEEEESH_SI_SH_SI_NS1H_6fusion15FusionCallbacksIS1L_NS1Q_17LinearCombinationISH_fSH_fLNS_15FloatRoundStyleE2EEESG_S1P_JEEENS4_5SM1004TMEM4LOAD26SM100_TMEM_LOAD_32dp32b64xES1F_NS14_INS15_ILi2ELi4ELi3EEES18_NSV_INS5_IJS19_S1N_EEENS5_IJS1N_SB_EEEEEEENS4_39AutoVectorizingCopyWithAssumedAlignmentILi128EEENS4_14SM90_TMA_STOREES24_S26_S26_EEEvvEEEEvNT_6ParamsE) ;  /* 0xffffff6802e07950 */ /* 0x000fea0003c3ffff */
        .weak           $__internal_1_$__cuda_sm10x_tcgen05_guardrail_trap_phase_invalid_during_alloc
        .type           $__internal_1_$__cuda_sm10x_tcgen05_guardrail_trap_phase_invalid_during_alloc,@function
        .size           $__internal_1_$__cuda_sm10x_tcgen05_guardrail_trap_phase_invalid_during_alloc,($__internal_2_$__cuda_sm10x_tcgen05_guardrail_trap_unallocated_columns_being_dealloced - $__internal_1_$__cuda_sm10x_tcgen05_guardrail_trap_phase_invalid_during_alloc)
$__internal_1_$__cuda_sm10x_tcgen05_guardrail_trap_phase_invalid_during_alloc:
[----:B------:R-:W-:Y:S05]  /*9480*/  BPT.TRAP 0x1 ;  /* 0x000000040000795c */ /* 0x000fea0000300000 */
[----:B------:R-:W-:-:S04]  /*9490*/  MOV R5, 0x0 ;  /* 0x0000000000057802 */ /* 0x000fc80000000f00 */
[----:B------:R-:W-:Y:S05]  /*94a0*/  RET.REL.NODEC R4 `(_ZN7cutlass13device_kernelINS_4gemm6kernel13GemmUniversalIN4cute5tupleIJiiiiEEENS1_10collective13CollectiveMmaINS1_35MainloopSm100TmaUmmaWarpSpecializedILi6ELi2ELi4ENS5_IJNS4_1CILi1EEENSA_ILi2EEESB_EEEEENS5_IJNSA_ILi128EEESF_SF_EEENS_12float_e4m3_tENS5_IJlSB_lEEESH_SI_NS4_8TiledMMAINS4_8MMA_AtomIJNS4_10MMA_TraitsINS4_19SM100_MMA_F8F6F4_SSEJSH_SH_fSF_SF_NS4_17integral_constantINS4_4UMMA5MajorELSP_0EEESQ_NSN_INSO_7ScaleInELSR_0EEESS_EEEEEENS4_6LayoutINS5_IJSB_SB_SB_EEENS5_IJNSA_ILi0EEESX_SX_EEEEENS5_IJNS4_10UnderscoreES10_S10_EEEEENS4_23SM90_TMA_LOAD_MULTICASTENS4_14ComposedLayoutINS4_7SwizzleILi3ELi4ELi3EEENS4_18smem_ptr_flag_bitsILi8EEENSV_INS5_IJNSA_ILi8EEESF_EEENS5_IJSF_SB_EEEEEEEvNS4_8identityENS4_13SM90_TMA_LOADES1D_vS1E_EENS_8epilogue10collective18CollectiveEpilogueINS1H_23Sm100TmaWarpSpecializedILi2ELi2ELi64ELb0ELb0EEEJSG_NS5_IJNSV_ISF_SB_EENSV_INSA_ILi64EEESB_EEEEESH_SI_SH_SI_NS1H_6fusion15FusionCallbacksIS1L_NS1Q_17LinearCombinationISH_fSH_fLNS_15FloatRoundStyleE2EEESG_S1P_JEEENS4_5SM1004TMEM4LOAD26SM100_TMEM_LOAD_32dp32b64xES1F_NS14_INS15_ILi2ELi4ELi3EEES18_NSV_INS5_IJS19_S1N_EEENS5_IJS1N_SB_EEEEEEENS4_39AutoVectorizingCopyWithAssumedAlignmentILi128EEENS4_14SM90_TMA_STOREES24_S26_S26_EEEvvEEEEvNT_6ParamsE) ;  /* 0xffffff6804d47950 */ /* 0x000fea0003c3ffff */
        .weak           $__internal_2_$__cuda_sm10x_tcgen05_guardrail_trap_unallocated_columns_being_dealloced
        .type           $__internal_2_$__cuda_sm10x_tcgen05_guardrail_trap_unallocated_columns_being_dealloced,@function
        .size           $__internal_2_$__cuda_sm10x_tcgen05_guardrail_trap_unallocated_columns_being_dealloced,(.L_x_156 - $__internal_2_$__cuda_sm10x_tcgen05_guardrail_trap_unallocated_columns_being_dealloced)
$__internal_2_$__cuda_sm10x_tcgen05_guardrail_trap_unallocated_columns_being_dealloced:
[----:B------:R-:W-:Y:S05]  /*94b0*/  BPT.TRAP 0x1 ;  /* 0x000000040000795c */ /* 0x000fea0000300000 */
[----:B------:R-:W-:-:S04]  /*94c0*/  HFMA2 R3, -RZ, RZ, 0, 0 ;  /* 0x00000000ff037431 */ /* 0x000fc800000001ff */
[----:B------:R-:W-:Y:S05]  /*94d0*/  RET.REL.NODEC R2 `(_ZN7cutlass13device_kernelINS_4gemm6kernel13GemmUniversalIN4cute5tupleIJiiiiEEENS1_10collective13CollectiveMmaINS1_35MainloopSm100TmaUmmaWarpSpecializedILi6ELi2ELi4ENS5_IJNS4_1CILi1EEENSA_ILi2EEESB_EEEEENS5_IJNSA_ILi128EEESF_SF_EEENS_12float_e4m3_tENS5_IJlSB_lEEESH_SI_NS4_8TiledMMAINS4_8MMA_AtomIJNS4_10MMA_TraitsINS4_19SM100_MMA_F8F6F4_SSEJSH_SH_fSF_SF_NS4_17integral_constantINS4_4UMMA5MajorELSP_0EEESQ_NSN_INSO_7ScaleInELSR_0EEESS_EEEEEENS4_6LayoutINS5_IJSB_SB_SB_EEENS5_IJNSA_ILi0EEESX_SX_EEEEENS5_IJNS4_10UnderscoreES10_S10_EEEEENS4_23SM90_TMA_LOAD_MULTICASTENS4_14ComposedLayoutINS4_7SwizzleILi3ELi4ELi3EEENS4_18smem_ptr_flag_bitsILi8EEENSV_INS5_IJNSA_ILi8EEESF_EEENS5_IJSF_SB_EEEEEEEvNS4_8identityENS4_13SM90_TMA_LOADES1D_vS1E_EENS_8epilogue10collective18CollectiveEpilogueINS1H_23Sm100TmaWarpSpecializedILi2ELi2ELi64ELb0ELb0EEEJSG_NS5_IJNSV_ISF_SB_EENSV_INSA_ILi64EEESB_EEEEESH_SI_SH_SI_NS1H_6fusion15FusionCallbacksIS1L_NS1Q_17LinearCombinationISH_fSH_fLNS_15FloatRoundStyleE2EEESG_S1P_JEEENS4_5SM1004TMEM4LOAD26SM100_TMEM_LOAD_32dp32b64xES1F_NS14_INS15_ILi2ELi4ELi3EEES18_NSV_INS5_IJS19_S1N_EEENS5_IJS1N_SB_EEEEEEENS4_39AutoVectorizingCopyWithAssumedAlignmentILi128EEENS4_14SM90_TMA_STOREES24_S26_S26_EEEvvEEEEvNT_6ParamsE) ;  /* 0xffffff6802c87950 */ /* 0x000fea0003c3ffff */
.L_x_155:
[----:B------:R-:W-:-:S00]  /*94e0*/  BRA `(.L_x_155) ;  /* 0xfffffffc00fc7947 */ /* 0x000fc0000383ffff */
[----:B------:R-:W-:-:S00]  /*94f0*/  NOP ;  /* 0x0000000000007918 */ /* 0x000fc00000000000 */
        /* <DEDUP_REMOVED lines=8> */
.L_x_156:


//--------------------- .nv.global.init           --------------------------
	.section	.nv.global.init,"aw",@progbits
.nv.global.init:
	.type		$str$27,@object
	.size		$str$27,($str$28 - $str$27)
$str$27:
        /*0000*/ 	.byte	0x28, 0x61, 0x64, 0x64, 0x72, 0x65, 0x73, 0x73, 0x20, 0x26, 0x20, 0x6d, 0x61, 0x73, 0x6b, 0x29
        /*0010*/ 	.byte	0x20, 0x3d, 0x3d, 0x20, 0x30, 0x00
	.type		$str$28,@object
	.size		$str$28,($str$26 - $str$28)
$str$28:
        /*0016*/ 	.byte	0x2f, 0x74, 0x6d, 0x70, 0x2f, 0x63, 0x75, 0x74, 0x6c, 0x61, 0x73, 0x73, 0x5f, 0x73, 0x77, 0x65
        /*0026*/ 	.byte	0x65, 0x70, 0x5f, 0x73, 0x72, 0x63, 0x2f, 0x69, 0x6e, 0x63, 0x6c, 0x75, 0x64, 0x65, 0x2f, 0x63
        /*0036*/ 	.byte	0x75, 0x74, 0x65, 0x2f, 0x70, 0x6f, 0x69, 0x6e, 0x74, 0x65, 0x72, 0x5f, 0x66, 0x6c, 0x61, 0x67
        /*0046*/ 	.byte	0x67, 0x65, 0x64, 0x2e, 0x68, 0x70, 0x70, 0x00
	.type		$str$26,@object
	.size		$str$26,($str$25 - $str$26)
$str$26:
        /*004e*/ 	.byte	0x2f, 0x74, 0x6d, 0x70, 0x2f, 0x63, 0x75, 0x74, 0x6c, 0x61, 0x73, 0x73, 0x5f, 0x73, 0x77, 0x65
        /*005e*/ 	.byte	0x65, 0x70, 0x5f, 0x73, 0x72, 0x63, 0x2f, 0x69, 0x6e, 0x63, 0x6c, 0x75, 0x64, 0x65, 0x2f, 0x63
        /*006e*/ 	.byte	0x75, 0x74, 0x65, 0x2f, 0x61, 0x74, 0x6f, 0x6d, 0x2f, 0x63, 0x6f, 0x70, 0x79, 0x5f, 0x74, 0x72
        /*007e*/ 	.byte	0x61, 0x69, 0x74, 0x73, 0x5f, 0x73, 0x6d, 0x31, 0x30, 0x30, 0x2e, 0x68, 0x70, 0x70, 0x00
	.type		$str$25,@object
	.size		$str$25,(__unnamed_1 - $str$25)
$str$25:
        /*008d*/ 	.byte	0x28, 0x28, 0x75, 0x69, 0x6e, 0x74, 0x33, 0x32, 0x5f, 0x74, 0x28, 0x74, 0x68, 0x72, 0x65, 0x61
        /*009d*/ 	.byte	0x64, 0x49, 0x64, 0x78, 0x2e, 0x78, 0x29, 0x20, 0x2f, 0x20, 0x33, 0x32, 0x29, 0x20, 0x25, 0x20
        /*00ad*/ 	.byte	0x34, 0x29, 0x20, 0x3d, 0x3d, 0x20, 0x28, 0x28, 0x28, 0x74, 0x6d, 0x65, 0x6d, 0x5f, 0x61, 0x64
        /*00bd*/ 	.byte	0x64, 0x72, 0x20, 0x3e, 0x3e, 0x20, 0x31, 0x36, 0x29, 0x20, 0x2f, 0x20, 0x33, 0x32, 0x29, 0x20
        /*00cd*/ 	.byte	0x25, 0x20, 0x34, 0x29, 0x00
	.type		__unnamed_1,@object
	.size		__unnamed_1,(__unnamed_2 - __unnamed_1)
__unnamed_1:
        /*00d2*/ 	.byte	0x61, 0x75, 0x74, 0x6f, 0x20, 0x63, 0x75, 0x74, 0x65, 0x3a, 0x3a, 0x61, 0x73, 0x5f, 0x70, 0x6f
        /* <DEDUP_REMOVED lines=24> */
        /*0262*/ 	.byte	0x43, 0x3c, 0x38, 0x31, 0x39, 0x32, 0x3e, 0x3e, 0x3e, 0x3e, 0x5d, 0x00
	.type		__unnamed_2,@object
	.size		__unnamed_2,(.L_2 - __unnamed_2)
__unnamed_2:
        /* <DEDUP_REMOVED lines=42> */
        /*050e*/ 	.byte	0x3e, 0x3e, 0x3e, 0x3e, 0x5d, 0x00
.L_2:


//--------------------- .nv.shared._ZN7cutlass13device_kernelINS_4gemm6kernel13GemmUniversalIN4cute5tupleIJiiiiEEENS1_10collective13CollectiveMmaINS1_35MainloopSm100TmaUmmaWarpSpecializedILi6ELi2ELi4ENS5_IJNS4_1CILi1EEENSA_ILi2EEESB_EEEEENS5_IJNSA_ILi128EEESF_SF_EEENS_12float_e4m3_tENS5_IJlSB_lEEESH_SI_NS4_8TiledMMAINS4_8MMA_AtomIJNS4_10MMA_TraitsINS4_19SM100_MMA_F8F6F4_SSEJSH_SH_fSF_SF_NS4_17integral_constantINS4_4UMMA5MajorELSP_0EEESQ_NSN_INSO_7ScaleInELSR_0EEESS_EEEEEENS4_6LayoutINS5_IJSB_SB_SB_EEENS5_IJNSA_ILi0EEESX_SX_EEEEENS5_IJNS4_10UnderscoreES10_S10_EEEEENS4_23SM90_TMA_LOAD_MULTICASTENS4_14ComposedLayoutINS4_7SwizzleILi3ELi4ELi3EEENS4_18smem_ptr_flag_bitsILi8EEENSV_INS5_IJNSA_ILi8EEESF_EEENS5_IJSF_SB_EEEEEEEvNS4_8identityENS4_13SM90_TMA_LOADES1D_vS1E_EENS_8epilogue10collective18CollectiveEpilogueINS1H_23Sm100TmaWarpSpecializedILi2ELi2ELi64ELb0ELb0EEEJSG_NS5_IJNSV_ISF_SB_EENSV_INSA_ILi64EEESB_EEEEESH_SI_SH_SI_NS1H_6fusion15FusionCallbacksIS1L_NS1Q_17LinearCombinationISH_fSH_fLNS_15FloatRoundStyleE2EEESG_S1P_JEEENS4_5SM1004TMEM4LOAD26SM100_TMEM_LOAD_32dp32b64xES1F_NS14_INS15_ILi2ELi4ELi3EEES18_NSV_INS5_IJS19_S1N_EEENS5_IJS1N_SB_EEEEEEENS4_39AutoVectorizingCopyWithAssumedAlignmentILi128EEENS4_14SM90_TMA_STOREES24_S26_S26_EEEvvEEEEvNT_6ParamsE --------------------------
	.section	.nv.shared._ZN7cutlass13device_kernelINS_4gemm6kernel13GemmUniversalIN4cute5tupleIJiiiiEEENS1_10collective13CollectiveMmaINS1_35MainloopSm100TmaUmmaWarpSpecializedILi6ELi2ELi4ENS5_IJNS4_1CILi1EEENSA_ILi2EEESB_EEEEENS5_IJNSA_ILi128EEESF_SF_EEENS_12float_e4m3_tENS5_IJlSB_lEEESH_SI_NS4_8TiledMMAINS4_8MMA_AtomIJNS4_10MMA_TraitsINS4_19SM100_MMA_F8F6F4_SSEJSH_SH_fSF_SF_NS4_17integral_constantINS4_4UMMA5MajorELSP_0EEESQ_NSN_INSO_7ScaleInELSR_0EEESS_EEEEEENS4_6LayoutINS5_IJSB_SB_SB_EEENS5_IJNSA_ILi0EEESX_SX_EEEEENS5_IJNS4_10UnderscoreES10_S10_EEEEENS4_23SM90_TMA_LOAD_MULTICASTENS4_14ComposedLayoutINS4_7SwizzleILi3ELi4ELi3EEENS4_18smem_ptr_flag_bitsILi8EEENSV_INS5_IJNSA_ILi8EEESF_EEENS5_IJSF_SB_EEEEEEEvNS4_8identityENS4_13SM90_TMA_LOADES1D_vS1E_EENS_8epilogue10collective18CollectiveEpilogueINS1H_23Sm100TmaWarpSpecializedILi2ELi2ELi64ELb0ELb0EEEJSG_NS5_IJNSV_ISF_SB_EENSV_INSA_ILi64EEESB_EEEEESH_SI_SH_SI_NS1H_6fusion15FusionCallbacksIS1L_NS1Q_17LinearCombinationISH_fSH_fLNS_15FloatRoundStyleE2EEESG_S1P_JEEENS4_5SM1004TMEM4LOAD26SM100_TMEM_LOAD_32dp32b64xES1F_NS14_INS15_ILi2ELi4ELi3EEES18_NSV_INS5_IJS19_S1N_EEENS5_IJS1N_SB_EEEEEEENS4_39AutoVectorizingCopyWithAssumedAlignmentILi128EEENS4_14SM90_TMA_STOREES24_S26_S26_EEEvvEEEEvNT_6ParamsE,"aw",@nobits
	.sectionflags	@""
	.align	16
	.zero		1024


//--------------------- .nv.shared.reserved.0     --------------------------
	.section	.nv.shared.reserved.0,"aw",@nobits
	.weak		__nv_reservedSMEM_offset_0_alias
	.size		__nv_reservedSMEM_offset_0_alias, 0, 64
	.other		__nv_reservedSMEM_offset_0_alias,@"STO_CUDA_RESERVED_SHARED STV_DEFAULT"
__nv_reservedSMEM_offset_0_alias:
	.zero		0
.nv.shared.reserved.0:
	.zero		64
	.weak		__nv_reservedSMEM_tcgen05_partition
	.type		__nv_reservedSMEM_tcgen05_partition,@object
	.size		__nv_reservedSMEM_tcgen05_partition,(.L_0 - __nv_reservedSMEM_tcgen05_partition)
__nv_reservedSMEM_tcgen05_partition:
	.zero		32
.L_0:


//--------------------- .nv.global                --------------------------
	.section	.nv.global,"aw",@nobits
.nv.global:
	.type		_ZN39_INTERNAL_975e9dfc_4_k_cu_e5a85707_73664cute1_E,@object
	.size		_ZN39_INTERNAL_975e9dfc_4_k_cu_e5a85707_73664cute1_E,(_ZN39_INTERNAL_975e9dfc_4_k_cu_e5a85707_73664cuda3std3__45__cpo6cbeginE - _ZN39_INTERNAL_975e9dfc_4_k_cu_e5a85707_73664cute1_E)
_ZN39_INTERNAL_975e9dfc_4_k_cu_e5a85707_73664cute1_E:
	.zero		1
	.type		_ZN39_INTERNAL_975e9dfc_4_k_cu_e5a85707_73664cuda3std3__45__cpo6cbeginE,@object
	.size		_ZN39_INTERNAL_975e9dfc_4_k_cu_e5a85707_73664cuda3std3__45__cpo6cbeginE,(_ZN39_INTERNAL_975e9dfc_4_k_cu_e5a85707_73664cuda3std3__48in_placeE - _ZN39_INTERNAL_975e9dfc_4_k_cu_e5a85707_73664cuda3std3__45__cpo6cbeginE)
_ZN39_INTERNAL_975e9dfc_4_k_cu_e5a85707_73664cuda3std3__45__cpo6cbeginE:
	.zero		1
	.type		_ZN39_INTERNAL_975e9dfc_4_k_cu_e5a85707_73664cuda3std3__48in_placeE,@object
	.size		_ZN39_INTERNAL_975e9dfc_4_k_cu_e5a85707_73664cuda3std3__48in_placeE,(_ZN39_INTERNAL_975e9dfc_4_k_cu_e5a85707_73664cuda3std6ranges3__45__cpo9iter_moveE - _ZN39_INTERNAL_975e9dfc_4_k_cu_e5a85707_73664cuda3std3__48in_placeE)
_ZN39_INTERNAL_975e9dfc_4_k_cu_e5a85707_73664cuda3std3__48in_placeE:
	.zero		1
	.type		_ZN39_INTERNAL_975e9dfc_4_k_cu_e5a85707_73664cuda3std6ranges3__45__cpo9iter_moveE,@object
	.size		_ZN39_INTERNAL_975e9dfc_4_k_cu_e5a85707_73664cuda3std6ranges3__45__cpo9iter_moveE,(_ZN39_INTERNAL_975e9dfc_4_k_cu_e5a85707_73664cuda3std3__45__cpo5beginE - _ZN39_INTERNAL_975e9dfc_4_k_cu_e5a85707_73664cuda3std6ranges3__45__cpo9iter_moveE)
_ZN39_INTERNAL_975e9dfc_4_k_cu_e5a85707_73664cuda3std6ranges3__45__cpo9iter_moveE:
	.zero		1
	.type		_ZN39_INTERNAL_975e9dfc_4_k_cu_e5a85707_73664cuda3std3__45__cpo5beginE,@object
	.size		_ZN39_INTERNAL_975e9dfc_4_k_cu_e5a85707_73664cuda3std3__45__cpo5beginE,(_ZN39_INTERNAL_975e9dfc_4_k_cu_e5a85707_73664cuda3std3__441_GLOBAL__N__975e9dfc_4_k_cu_e5a85707_73666ignoreE - _ZN39_INTERNAL_975e9dfc_4_k_cu_e5a85707_73664cuda3std3__45__cpo5beginE)
_ZN39_INTERNAL_975e9dfc_4_k_cu_e5a85707_73664cuda3std3__45__cpo5beginE:
	.zero		1
	.type		_ZN39_INTERNAL_975e9dfc_4_k_cu_e5a85707_73664cuda3std3__441_GLOBAL__N__975e9dfc_4_k_cu_e5a85707_73666ignoreE,@object
	.size		_ZN39_INTERNAL_975e9dfc_4_k_cu_e5a85707_73664cuda3std3__441_GLOBAL__N__975e9dfc_4_k_cu_e5a85707_73666ignoreE,(_ZN39_INTERNAL_975e9dfc_4_k_cu_e5a85707_73664cute7productE - _ZN39_INTERNAL_975e9dfc_4_k_cu_e5a85707_73664cuda3std3__441_GLOBAL__N__975e9dfc_4_k_cu_e5a85707_73666ignoreE)
_ZN39_INTERNAL_975e9dfc_4_k_cu_e5a85707_73664cuda3std3__441_GLOBAL__N__975e9dfc_4_k_cu_e5a85707_73666ignoreE:
	.zero		1
	.type		_ZN39_INTERNAL_975e9dfc_4_k_cu_e5a85707_73664cute7productE,@object
	.size		_ZN39_INTERNAL_975e9dfc_4_k_cu_e5a85707_73664cute7productE,(_ZN39_INTERNAL_975e9dfc_4_k_cu_e5a85707_73664cuda3std3__45__cpo3endE - _ZN39_INTERNAL_975e9dfc_4_k_cu_e5a85707_73664cute7productE)
_ZN39_INTERNAL_975e9dfc_4_k_cu_e5a85707_73664cute7productE:
	.zero		1
	.type		_ZN39_INTERNAL_975e9dfc_4_k_cu_e5a85707_73664cuda3std3__45__cpo3endE,@object
	.size		_ZN39_INTERNAL_975e9dfc_4_k_cu_e5a85707_73664cuda3std3__45__cpo3endE,(_ZN39_INTERNAL_975e9dfc_4_k_cu_e5a85707_73664cuda3std3__419piecewise_constructE - _ZN39_INTERNAL_975e9dfc_4_k_cu_e5a85707_73664cuda3std3__45__cpo3endE)
_ZN39_INTERNAL_975e9dfc_4_k_cu_e5a85707_73664cuda3std3__45__cpo3endE:
	.zero		1
	.type		_ZN39_INTERNAL_975e9dfc_4_k_cu_e5a85707_73664cuda3std3__419piecewise_constructE,@object
	.size		_ZN39_INTERNAL_975e9dfc_4_k_cu_e5a85707_73664cuda3std3__419piecewise_constructE,(_ZN39_INTERNAL_975e9dfc_4_k_cu_e5a85707_73664cuda3std3__45__cpo4cendE - _ZN39_INTERNAL_975e9dfc_4_k_cu_e5a85707_73664cuda3std3__419piecewise_constructE)
_ZN39_INTERNAL_975e9dfc_4_k_cu_e5a85707_73664cuda3std3__419piecewise_constructE:
	.zero		1
	.type		_ZN39_INTERNAL_975e9dfc_4_k_cu_e5a85707_73664cuda3std3__45__cpo4cendE,@object
	.size		_ZN39_INTERNAL_975e9dfc_4_k_cu_e5a85707_73664cuda3std3__45__cpo4cendE,(_ZN39_INTERNAL_975e9dfc_4_k_cu_e5a85707_73664cuda3std6ranges3__45__cpo4swapE - _ZN39_INTERNAL_975e9dfc_4_k_cu_e5a85707_73664cuda3std3__45__cpo4cendE)
_ZN39_INTERNAL_975e9dfc_4_k_cu_e5a85707_73664cuda3std3__45__cpo4cendE:
	.zero		1
	.type		_ZN39_INTERNAL_975e9dfc_4_k_cu_e5a85707_73664cuda3std6ranges3__45__cpo4swapE,@object
	.size		_ZN39_INTERNAL_975e9dfc_4_k_cu_e5a85707_73664cuda3std6ranges3__45__cpo4swapE,(.L_10 - _ZN39_INTERNAL_975e9dfc_4_k_cu_e5a85707_73664cuda3std6ranges3__45__cpo4swapE)
_ZN39_INTERNAL_975e9dfc_4_k_cu_e5a85707_73664cuda3std6ranges3__45__cpo4swapE:
	.zero		1
.L_10:


//--------------------- .nv.constant0._ZN7cutlass13device_kernelINS_4gemm6kernel13GemmUniversalIN4cute5tupleIJiiiiEEENS1_10collective13CollectiveMmaINS1_35MainloopSm100TmaUmmaWarpSpecializedILi6ELi2ELi4ENS5_IJNS4_1CILi1EEENSA_ILi2EEESB_EEEEENS5_IJNSA_ILi128EEESF_SF_EEENS_12float_e4m3_tENS5_IJlSB_lEEESH_SI_NS4_8TiledMMAINS4_8MMA_AtomIJNS4_10MMA_TraitsINS4_19SM100_MMA_F8F6F4_SSEJSH_SH_fSF_SF_NS4_17integral_constantINS4_4UMMA5MajorELSP_0EEESQ_NSN_INSO_7ScaleInELSR_0EEESS_EEEEEENS4_6LayoutINS5_IJSB_SB_SB_EEENS5_IJNSA_ILi0EEESX_SX_EEEEENS5_IJNS4_10UnderscoreES10_S10_EEEEENS4_23SM90_TMA_LOAD_MULTICASTENS4_14ComposedLayoutINS4_7SwizzleILi3ELi4ELi3EEENS4_18smem_ptr_flag_bitsILi8EEENSV_INS5_IJNSA_ILi8EEESF_EEENS5_IJSF_SB_EEEEEEEvNS4_8identityENS4_13SM90_TMA_LOADES1D_vS1E_EENS_8epilogue10collective18CollectiveEpilogueINS1H_23Sm100TmaWarpSpecializedILi2ELi2ELi64ELb0ELb0EEEJSG_NS5_IJNSV_ISF_SB_EENSV_INSA_ILi64EEESB_EEEEESH_SI_SH_SI_NS1H_6fusion15FusionCallbacksIS1L_NS1Q_17LinearCombinationISH_fSH_fLNS_15FloatRoundStyleE2EEESG_S1P_JEEENS4_5SM1004TMEM4LOAD26SM100_TMEM_LOAD_32dp32b64xES1F_NS14_INS15_ILi2ELi4ELi3EEES18_NSV_INS5_IJS19_S1N_EEENS5_IJS1N_SB_EEEEEEENS4_39AutoVectorizingCopyWithAssumedAlignmentILi128EEENS4_14SM90_TMA_STOREES24_S26_S26_EEEvvEEEEvNT_6ParamsE --------------------------
	.section	.nv.constant0._ZN7cutlass13device_kernelINS_4gemm6kernel13GemmUniversalIN4cute5tupleIJiiiiEEENS1_10collective13CollectiveMmaINS1_35MainloopSm100TmaUmmaWarpSpecializedILi6ELi2ELi4ENS5_IJNS4_1CILi1EEENSA_ILi2EEESB_EEEEENS5_IJNSA_ILi128EEESF_SF_EEENS_12float_e4m3_tENS5_IJlSB_lEEESH_SI_NS4_8TiledMMAINS4_8MMA_AtomIJNS4_10MMA_TraitsINS4_19SM100_MMA_F8F6F4_SSEJSH_SH_fSF_SF_NS4_17integral_constantINS4_4UMMA5MajorELSP_0EEESQ_NSN_INSO_7ScaleInELSR_0EEESS_EEEEEENS4_6LayoutINS5_IJSB_SB_SB_EEENS5_IJNSA_ILi0EEESX_SX_EEEEENS5_IJNS4_10UnderscoreES10_S10_EEEEENS4_23SM90_TMA_LOAD_MULTICASTENS4_14ComposedLayoutINS4_7SwizzleILi3ELi4ELi3EEENS4_18smem_ptr_flag_bitsILi8EEENSV_INS5_IJNSA_ILi8EEESF_EEENS5_IJSF_SB_EEEEEEEvNS4_8identityENS4_13SM90_TMA_LOADES1D_vS1E_EENS_8epilogue10collective18CollectiveEpilogueINS1H_23Sm100TmaWarpSpecializedILi2ELi2ELi64ELb0ELb0EEEJSG_NS5_IJNSV_ISF_SB_EENSV_INSA_ILi64EEESB_EEEEESH_SI_SH_SI_NS1H_6fusion15FusionCallbacksIS1L_NS1Q_17LinearCombinationISH_fSH_fLNS_15FloatRoundStyleE2EEESG_S1P_JEEENS4_5SM1004TMEM4LOAD26SM100_TMEM_LOAD_32dp32b64xES1F_NS14_INS15_ILi2ELi4ELi3EEES18_NSV_INS5_IJS19_S1N_EEENS5_IJS1N_SB_EEEEEEENS4_39AutoVectorizingCopyWithAssumedAlignmentILi128EEENS4_14SM90_TMA_STOREES24_S26_S26_EEEvvEEEEvNT_6ParamsE,"a",@progbits
	.sectionflags	@""
	.align	4
.nv.constant0._ZN7cutlass13device_kernelINS_4gemm6kernel13GemmUniversalIN4cute5tupleIJiiiiEEENS1_10collective13CollectiveMmaINS1_35MainloopSm100TmaUmmaWarpSpecializedILi6ELi2ELi4ENS5_IJNS4_1CILi1EEENSA_ILi2EEESB_EEEEENS5_IJNSA_ILi128EEESF_SF_EEENS_12float_e4m3_tENS5_IJlSB_lEEESH_SI_NS4_8TiledMMAINS4_8MMA_AtomIJNS4_10MMA_TraitsINS4_19SM100_MMA_F8F6F4_SSEJSH_SH_fSF_SF_NS4_17integral_constantINS4_4UMMA5MajorELSP_0EEESQ_NSN_INSO_7ScaleInELSR_0EEESS_EEEEEENS4_6LayoutINS5_IJSB_SB_SB_EEENS5_IJNSA_ILi0EEESX_SX_EEEEENS5_IJNS4_10UnderscoreES10_S10_EEEEENS4_23SM90_TMA_LOAD_MULTICASTENS4_14ComposedLayoutINS4_7SwizzleILi3ELi4ELi3EEENS4_18smem_ptr_flag_bitsILi8EEENSV_INS5_IJNSA_ILi8EEESF_EEENS5_IJSF_SB_EEEEEEEvNS4_8identityENS4_13SM90_TMA_LOADES1D_vS1E_EENS_8epilogue10collective18CollectiveEpilogueINS1H_23Sm100TmaWarpSpecializedILi2ELi2ELi64ELb0ELb0EEEJSG_NS5_IJNSV_ISF_SB_EENSV_INSA_ILi64EEESB_EEEEESH_SI_SH_SI_NS1H_6fusion15FusionCallbacksIS1L_NS1Q_17LinearCombinationISH_fSH_fLNS_15FloatRoundStyleE2EEESG_S1P_JEEENS4_5SM1004TMEM4LOAD26SM100_TMEM_LOAD_32dp32b64xES1F_NS14_INS15_ILi2ELi4ELi3EEES18_NSV_INS5_IJS19_S1N_EEENS5_IJS1N_SB_EEEEEEENS4_39AutoVectorizingCopyWithAssumedAlignmentILi128EEENS4_14SM90_TMA_STOREES24_S26_S26_EEEvvEEEEvNT_6ParamsE:
	.zero		2944


//--------------------- SYMBOLS --------------------------

	.type		.nv.reservedSmem.offset0,@object
	.size		.nv.reservedSmem.offset0,0x4
	.type		.nv.reservedSmem.cap,@object
	.size		.nv.reservedSmem.cap,0x4
	.type		__assertfail,@function
